// auto-generated by cutlass_sweep.gemm — config: {"arch": "sm_90", "cluster_m": 1, "cluster_n": 1, "dtype": "fp16", "dtype_b": "fp16", "layout": "nt", "stages": 5, "tile_k": 32, "tile_m": 128, "tile_n": 128}
#include "cutlass/cutlass.h"
#include "cutlass/gemm/collective/collective_builder.hpp"
#include "cutlass/gemm/device/gemm_universal_adapter.h"
#include "cutlass/gemm/kernel/gemm_universal.hpp"
#include "cutlass/epilogue/collective/collective_builder.hpp"

using ElemA = cutlass::half_t;
using ElemB = cutlass::half_t;
using ElemCD = cutlass::half_t;
using Acc  = float;
using TileShape    = cute::Shape<cute::_128, cute::_128, cute::_32>;
using ClusterShape = cute::Shape<cute::_1, cute::_1, cute::_1>;

using CollectiveEpilogue = typename cutlass::epilogue::collective::CollectiveBuilder<
    cutlass::arch::Sm90, cutlass::arch::OpClassTensorOp,
    TileShape, ClusterShape,
    cutlass::epilogue::collective::EpilogueTileAuto,
    Acc, Acc,
    ElemCD, cutlass::layout::RowMajor, 128 / cutlass::sizeof_bits<ElemCD>::value,
    ElemCD, cutlass::layout::RowMajor, 128 / cutlass::sizeof_bits<ElemCD>::value,
    cutlass::epilogue::collective::EpilogueScheduleAuto
  >::CollectiveOp;

using CollectiveMainloop = typename cutlass::gemm::collective::CollectiveBuilder<
    cutlass::arch::Sm90, cutlass::arch::OpClassTensorOp,
    ElemA, cutlass::layout::RowMajor, 128 / cutlass::sizeof_bits<ElemA>::value,
    ElemB, cutlass::layout::ColumnMajor, 128 / cutlass::sizeof_bits<ElemB>::value,
    Acc,
    TileShape, ClusterShape,
    cutlass::gemm::collective::StageCount<5>,
    cutlass::gemm::collective::KernelScheduleAuto
  >::CollectiveOp;

using GemmKernel = cutlass::gemm::kernel::GemmUniversal<
    cute::Shape<int,int,int,int>,
    CollectiveMainloop,
    CollectiveEpilogue
>;
using Gemm = cutlass::gemm::device::GemmUniversalAdapter<GemmKernel>;

// Force the device kernel symbol into the cubin without needing a host main.
auto* _anchor = &cutlass::device_kernel<GemmKernel>;


// ===== COMPILED SASS (sm_90a) =====

	.target	sm_90a

	.elftype	@"ET_EXEC"


//--------------------- .note.nv.tkinfo           --------------------------
	.section	.note.nv.tkinfo,"",@"SHT_NOTE"
	.sectionflags	@"SHF_NOTE_NV_TKINFO"
	.tkinfo
        /*0018*/ 	.word	0x00000002
        /*0030*/ 	.string	""
        /*0030*/ 	.string	"ptxas"
        /*0030*/ 	.string	"Cuda compilation tools, release 13.0, V13.0.88"
        /*0030*/ 	.string	"Build cuda_13.0.r13.0/compiler.36424714_0"
        /*0030*/ 	.string	"-arch sm_90a -m 64 "



//--------------------- .note.nv.cuinfo           --------------------------
	.section	.note.nv.cuinfo,"",@"SHT_NOTE"
	.sectionflags	@"SHF_NOTE_NV_CUINFO"
        /*0018*/ 	.short	0x0002
        /*001a*/ 	.short	0x005a
        /*001c*/ 	.short	0x0082
	.zero		2


//--------------------- .nv.info                  --------------------------
	.section	.nv.info,"",@"SHT_CUDA_INFO"
	.align	4


	//----- nvinfo : EIATTR_REGCOUNT
	.align		4
        /*0000*/ 	.byte	0x04, 0x2f
        /*0002*/ 	.short	(.L_15 - .L_14)
	.align		4
.L_14:
        /*0004*/ 	.word	index@(_ZN7cutlass13device_kernelINS_4gemm6kernel13GemmUniversalIN4cute5tupleIJiiiiEEENS1_10collective13CollectiveMmaINS1_34MainloopSm90TmaGmmaWarpSpecializedILi5ENS5_IJNS4_1CILi1EEESB_SB_EEENS1_35KernelTmaWarpSpecializedCooperativeEEENS5_IJNSA_ILi128EEESF_NSA_ILi32EEEEEENS_6half_tENS5_IJlSB_lEEESI_SJ_NS4_8TiledMMAINS4_8MMA_AtomIJNS4_4SM904GMMA26MMA_64x128x16_F32F16F16_SSILNSN_5MajorE0ELSP_0ELNSN_7ScaleInE1ELSQ_1EEEEEENS4_6LayoutINS5_IJNSA_ILi2EEESB_SB_EEENS5_IJSB_NSA_ILi0EEESW_EEEEENS5_IJNS4_10UnderscoreESZ_SZ_EEEEENS4_13SM90_TMA_LOADENS4_14ComposedLayoutINS4_7SwizzleILi2ELi4ELi3EEENS4_18smem_ptr_flag_bitsILi16EEENST_INS5_IJNSA_ILi8EEESG_EEENS5_IJSG_SB_EEEEEEEvNS4_8identityES12_S1C_vS1D_EENS_8epilogue10collective6detail29Sm90TmaWarpSpecializedAdapterINS1G_15DefaultEpilogueISI_SJ_SJ_NS1F_6thread17LinearCombinationISI_Li1EffLNS1K_9ScaleType4KindE0ELNS_15FloatRoundStyleE2ESI_EENS1_15EpilogueDefaultEEEEEvvEEEEvNT_6ParamsE)
        /*0008*/ 	.word	0x000000a8


	//----- nvinfo : EIATTR_FRAME_SIZE
	.align		4
.L_15:
        /*000c*/ 	.byte	0x04, 0x11
        /*000e*/ 	.short	(.L_17 - .L_16)
	.align		4
.L_16:
        /*0010*/ 	.word	index@(_ZN7cutlass13device_kernelINS_4gemm6kernel13GemmUniversalIN4cute5tupleIJiiiiEEENS1_10collective13CollectiveMmaINS1_34MainloopSm90TmaGmmaWarpSpecializedILi5ENS5_IJNS4_1CILi1EEESB_SB_EEENS1_35KernelTmaWarpSpecializedCooperativeEEENS5_IJNSA_ILi128EEESF_NSA_ILi32EEEEEENS_6half_tENS5_IJlSB_lEEESI_SJ_NS4_8TiledMMAINS4_8MMA_AtomIJNS4_4SM904GMMA26MMA_64x128x16_F32F16F16_SSILNSN_5MajorE0ELSP_0ELNSN_7ScaleInE1ELSQ_1EEEEEENS4_6LayoutINS5_IJNSA_ILi2EEESB_SB_EEENS5_IJSB_NSA_ILi0EEESW_EEEEENS5_IJNS4_10UnderscoreESZ_SZ_EEEEENS4_13SM90_TMA_LOADENS4_14ComposedLayoutINS4_7SwizzleILi2ELi4ELi3EEENS4_18smem_ptr_flag_bitsILi16EEENST_INS5_IJNSA_ILi8EEESG_EEENS5_IJSG_SB_EEEEEEEvNS4_8identityES12_S1C_vS1D_EENS_8epilogue10collective6detail29Sm90TmaWarpSpecializedAdapterINS1G_15DefaultEpilogueISI_SJ_SJ_NS1F_6thread17LinearCombinationISI_Li1EffLNS1K_9ScaleType4KindE0ELNS_15FloatRoundStyleE2ESI_EENS1_15EpilogueDefaultEEEEEvvEEEEvNT_6ParamsE)
        /*0014*/ 	.word	0x00000000


	//----- nvinfo : EIATTR_MIN_STACK_SIZE
	.align		4
.L_17:
        /*0018*/ 	.byte	0x04, 0x12
        /*001a*/ 	.short	(.L_19 - .L_18)
	.align		4
.L_18:
        /*001c*/ 	.word	index@(_ZN7cutlass13device_kernelINS_4gemm6kernel13GemmUniversalIN4cute5tupleIJiiiiEEENS1_10collective13CollectiveMmaINS1_34MainloopSm90TmaGmmaWarpSpecializedILi5ENS5_IJNS4_1CILi1EEESB_SB_EEENS1_35KernelTmaWarpSpecializedCooperativeEEENS5_IJNSA_ILi128EEESF_NSA_ILi32EEEEEENS_6half_tENS5_IJlSB_lEEESI_SJ_NS4_8TiledMMAINS4_8MMA_AtomIJNS4_4SM904GMMA26MMA_64x128x16_F32F16F16_SSILNSN_5MajorE0ELSP_0ELNSN_7ScaleInE1ELSQ_1EEEEEENS4_6LayoutINS5_IJNSA_ILi2EEESB_SB_EEENS5_IJSB_NSA_ILi0EEESW_EEEEENS5_IJNS4_10UnderscoreESZ_SZ_EEEEENS4_13SM90_TMA_LOADENS4_14ComposedLayoutINS4_7SwizzleILi2ELi4ELi3EEENS4_18smem_ptr_flag_bitsILi16EEENST_INS5_IJNSA_ILi8EEESG_EEENS5_IJSG_SB_EEEEEEEvNS4_8identityES12_S1C_vS1D_EENS_8epilogue10collective6detail29Sm90TmaWarpSpecializedAdapterINS1G_15DefaultEpilogueISI_SJ_SJ_NS1F_6thread17LinearCombinationISI_Li1EffLNS1K_9ScaleType4KindE0ELNS_15FloatRoundStyleE2ESI_EENS1_15EpilogueDefaultEEEEEvvEEEEvNT_6ParamsE)
        /*0020*/ 	.word	0x00000000
.L_19:


//--------------------- .nv.compat                --------------------------
	.section	.nv.compat,"",@"SHT_CUDA_COMPAT_INFO"
	.align	4
        /*0000*/ 	.byte	0x02, 0x09, 0x01, 0x00, 0x02, 0x02, 0x04, 0x00, 0x02, 0x05, 0x05, 0x00, 0x03, 0x07, 0x01, 0x01
        /*0010*/ 	.byte	0x02, 0x03, 0x01, 0x00, 0x02, 0x06, 0x01, 0x00, 0x04, 0x0b, 0x08, 0x00, 0x00, 0x00, 0x00, 0x00
        /*0020*/ 	.byte	0x00, 0x00, 0x00, 0x00


//--------------------- .nv.info._ZN7cutlass13device_kernelINS_4gemm6kernel13GemmUniversalIN4cute5tupleIJiiiiEEENS1_10collective13CollectiveMmaINS1_34MainloopSm90TmaGmmaWarpSpecializedILi5ENS5_IJNS4_1CILi1EEESB_SB_EEENS1_35KernelTmaWarpSpecializedCooperativeEEENS5_IJNSA_ILi128EEESF_NSA_ILi32EEEEEENS_6half_tENS5_IJlSB_lEEESI_SJ_NS4_8TiledMMAINS4_8MMA_AtomIJNS4_4SM904GMMA26MMA_64x128x16_F32F16F16_SSILNSN_5MajorE0ELSP_0ELNSN_7ScaleInE1ELSQ_1EEEEEENS4_6LayoutINS5_IJNSA_ILi2EEESB_SB_EEENS5_IJSB_NSA_ILi0EEESW_EEEEENS5_IJNS4_10UnderscoreESZ_SZ_EEEEENS4_13SM90_TMA_LOADENS4_14ComposedLayoutINS4_7SwizzleILi2ELi4ELi3EEENS4_18smem_ptr_flag_bitsILi16EEENST_INS5_IJNSA_ILi8EEESG_EEENS5_IJSG_SB_EEEEEEEvNS4_8identityES12_S1C_vS1D_EENS_8epilogue10collective6detail29Sm90TmaWarpSpecializedAdapterINS1G_15DefaultEpilogueISI_SJ_SJ_NS1F_6thread17LinearCombinationISI_Li1EffLNS1K_9ScaleType4KindE0ELNS_15FloatRoundStyleE2ESI_EENS1_15EpilogueDefaultEEEEEvvEEEEvNT_6ParamsE --------------------------
	.section	.nv.info._ZN7cutlass13device_kernelINS_4gemm6kernel13GemmUniversalIN4cute5tupleIJiiiiEEENS1_10collective13CollectiveMmaINS1_34MainloopSm90TmaGmmaWarpSpecializedILi5ENS5_IJNS4_1CILi1EEESB_SB_EEENS1_35KernelTmaWarpSpecializedCooperativeEEENS5_IJNSA_ILi128EEESF_NSA_ILi32EEEEEENS_6half_tENS5_IJlSB_lEEESI_SJ_NS4_8TiledMMAINS4_8MMA_AtomIJNS4_4SM904GMMA26MMA_64x128x16_F32F16F16_SSILNSN_5MajorE0ELSP_0ELNSN_7ScaleInE1ELSQ_1EEEEEENS4_6LayoutINS5_IJNSA_ILi2EEESB_SB_EEENS5_IJSB_NSA_ILi0EEESW_EEEEENS5_IJNS4_10UnderscoreESZ_SZ_EEEEENS4_13SM90_TMA_LOADENS4_14ComposedLayoutINS4_7SwizzleILi2ELi4ELi3EEENS4_18smem_ptr_flag_bitsILi16EEENST_INS5_IJNSA_ILi8EEESG_EEENS5_IJSG_SB_EEEEEEEvNS4_8identityES12_S1C_vS1D_EENS_8epilogue10collective6detail29Sm90TmaWarpSpecializedAdapterINS1G_15DefaultEpilogueISI_SJ_SJ_NS1F_6thread17LinearCombinationISI_Li1EffLNS1K_9ScaleType4KindE0ELNS_15FloatRoundStyleE2ESI_EENS1_15EpilogueDefaultEEEEEvvEEEEvNT_6ParamsE,"",@"SHT_CUDA_INFO"
	.sectionflags	@""
	.align	4


	//----- nvinfo : EIATTR_CUDA_API_VERSION
	.align		4
        /*0000*/ 	.byte	0x04, 0x37
        /*0002*/ 	.short	(.L_21 - .L_20)
.L_20:
        /*0004*/ 	.word	0x00000082


	//----- nvinfo : EIATTR_KPARAM_INFO
	.align		4
.L_21:
        /*0008*/ 	.byte	0x04, 0x17
        /*000a*/ 	.short	(.L_23 - .L_22)
.L_22:
        /*000c*/ 	.word	0x00000000
        /*0010*/ 	.short	0x0000
        /*0012*/ 	.short	0x0070
        /*0014*/ 	.byte	0x00, 0xf0, 0x01, 0x10


	//----- nvinfo : EIATTR_SPARSE_MMA_MASK
	.align		4
.L_23:
        /*0018*/ 	.byte	0x03, 0x50
        /*001a*/ 	.short	0x0000


	//----- nvinfo : EIATTR_MAXREG_COUNT
	.align		4
        /*001c*/ 	.byte	0x03, 0x1b
        /*001e*/ 	.short	0x00a8


	//----- nvinfo : EIATTR_NUM_BARRIERS
	.align		4
        /*0020*/ 	.byte	0x02, 0x4c
        /*0022*/ 	.byte	0x01
	.zero		1


	//----- nvinfo : EIATTR_EXTERNS
	.align		4
        /*0024*/ 	.byte	0x04, 0x0f
        /*0026*/ 	.short	(.L_25 - .L_24)


	//   ....[0]....
	.align		4
.L_24:
        /*0028*/ 	.word	index@(__assertfail)


	//----- nvinfo : EIATTR_MERCURY_ISA_VERSION
	.align		4
.L_25:
        /*002c*/ 	.byte	0x03, 0x5f
        /*002e*/ 	.short	0x0101


	//----- nvinfo : EIATTR_INT_WARP_WIDE_INSTR_OFFSETS
	.align		4
        /*0030*/ 	.byte	0x04, 0x31
        /*0032*/ 	.short	(.L_27 - .L_26)


	//   ....[0]....
.L_26:
        /*0034*/ 	.word	0x000003d0


	//   ....[1]....
        /*0038*/ 	.word	0x00000400


	//   ....[2]....
        /*003c*/ 	.word	0x000004e0


	//----- nvinfo : EIATTR_COOP_GROUP_MASK_REGIDS
	.align		4
.L_27:
        /*0040*/ 	.byte	0x04, 0x29
        /*0042*/ 	.short	(.L_29 - .L_28)


	//   ....[0]....
.L_28:
        /*0044*/ 	.word	0xffffffff


	//   ....[1]....
        /*0048*/ 	.word	0xffffffff


	//   ....[2]....
        /*004c*/ 	.word	0xffffffff


	//   ....[3]....
        /*0050*/ 	.word	0xffffffff


	//   ....[4]....
        /*0054*/ 	.word	0xffffffff


	//----- nvinfo : EIATTR_COOP_GROUP_INSTR_OFFSETS
	.align		4
.L_29:
        /*0058*/ 	.byte	0x04, 0x28
        /*005a*/ 	.short	(.L_31 - .L_30)


	//   ....[0]....
.L_30:
        /*005c*/ 	.word	0x00000060


	//   ....[1]....
        /*0060*/ 	.word	0x00000070


	//   ....[2]....
        /*0064*/ 	.word	0x00000130


	//   ....[3]....
        /*0068*/ 	.word	0x000002e0


	//   ....[4]....
        /*006c*/ 	.word	0x00000f90


	//----- nvinfo : EIATTR_REG_RECONFIG
	.align		4
.L_31:
        /*0070*/ 	.byte	0x01, 0x54
	.zero		2


	//----- nvinfo : EIATTR_SYSCALL_OFFSETS
	.align		4
        /*0074*/ 	.byte	0x04, 0x46
        /*0076*/ 	.short	(.L_33 - .L_32)


	//   ....[0]....
.L_32:
        /*0078*/ 	.word	0x00001150


	//----- nvinfo : EIATTR_MBARRIER_INSTR_OFFSETS
	.align		4
.L_33:
        /*007c*/ 	.byte	0x04, 0x39
        /*007e*/ 	.short	(.L_35 - .L_34)


	//   ....[0]....
.L_34:
        /*0080*/ 	.word	0x00000230
        /*0084*/ 	.word	0x000000ff
        /*0088*/ 	.word	0x00000000
        /*008c*/ 	.short	0x0100
        /*008e*/ 	.byte	0x08
	.zero		1


	//   ....[1]....
        /*0090*/ 	.word	0x00000240
        /*0094*/ 	.word	0x000000ff
        /*0098*/ 	.word	0x00000028
        /*009c*/ 	.short	0x0100
        /*009e*/ 	.byte	0x08
	.zero		1


	//   ....[2]....
        /*00a0*/ 	.word	0x00000250
        /*00a4*/ 	.word	0x000000ff
        /*00a8*/ 	.word	0x00000008
        /*00ac*/ 	.short	0x0100
        /*00ae*/ 	.byte	0x08
	.zero		1


	//   ....[3]....
        /*00b0*/ 	.word	0x00000260
        /*00b4*/ 	.word	0x000000ff
        /*00b8*/ 	.word	0x00000030
        /*00bc*/ 	.short	0x0100
        /*00be*/ 	.byte	0x08
	.zero		1


	//   ....[4]....
        /*00c0*/ 	.word	0x00000270
        /*00c4*/ 	.word	0x000000ff
        /*00c8*/ 	.word	0x00000010
        /*00cc*/ 	.short	0x0100
        /*00ce*/ 	.byte	0x08
	.zero		1


	//   ....[5]....
        /*00d0*/ 	.word	0x00000280
        /*00d4*/ 	.word	0x000000ff
        /*00d8*/ 	.word	0x00000038
        /*00dc*/ 	.short	0x0100
        /*00de*/ 	.byte	0x08
	.zero		1


	//   ....[6]....
        /*00e0*/ 	.word	0x00000290
        /*00e4*/ 	.word	0x000000ff
        /*00e8*/ 	.word	0x00000018
        /*00ec*/ 	.short	0x0100
        /*00ee*/ 	.byte	0x08
	.zero		1


	//   ....[7]....
        /*00f0*/ 	.word	0x000002a0
        /*00f4*/ 	.word	0x000000ff
        /*00f8*/ 	.word	0x00000040
        /*00fc*/ 	.short	0x0100
        /*00fe*/ 	.byte	0x08
	.zero		1


	//   ....[8]....
        /*0100*/ 	.word	0x000002b0
        /*0104*/ 	.word	0x000000ff
        /*0108*/ 	.word	0x00000020
        /*010c*/ 	.short	0x0100
        /*010e*/ 	.byte	0x08
	.zero		1


	//   ....[9]....
        /*0110*/ 	.word	0x000002c0
        /*0114*/ 	.word	0x000000ff
        /*0118*/ 	.word	0x00000048
        /*011c*/ 	.short	0x0100
        /*011e*/ 	.byte	0x08
	.zero		1


	//   ....[10]....
        /*0120*/ 	.word	0x00000550
        /*0124*/ 	.word	0x000000ff
        /*0128*/ 	.word	0x00000060
        /*012c*/ 	.short	0x0100
        /*012e*/ 	.byte	0x06
	.zero		1


	//   ....[11]....
        /*0130*/ 	.word	0x000005b0
        /*0134*/ 	.word	0x000000ff
        /*0138*/ 	.word	0x00000068
        /*013c*/ 	.short	0x0100
        /*013e*/ 	.byte	0x06
	.zero		1


	//   ....[12]....
        /*0140*/ 	.word	0x000011d0
        /*0144*/ 	.word	0x00000003
        /*0148*/ 	.word	0x00000000
        /*014c*/ 	.short	0x010a
        /*014e*/ 	.byte	0x3f
	.zero		1


	//   ....[13]....
        /*0150*/ 	.word	0x00001210
        /*0154*/ 	.word	0x00000003
        /*0158*/ 	.word	0x00000000
        /*015c*/ 	.short	0x010a
        /*015e*/ 	.byte	0x3f
	.zero		1


	//   ....[14]....
        /*0160*/ 	.word	0x000014b0
        /*0164*/ 	.word	0x000000ff
        /*0168*/ 	.word	0x00000000
        /*016c*/ 	.short	0x010a
        /*016e*/ 	.byte	0x04
	.zero		1


	//   ....[15]....
        /*0170*/ 	.word	0x000014f0
        /*0174*/ 	.word	0x000000ff
        /*0178*/ 	.word	0x00000000
        /*017c*/ 	.short	0x010a
        /*017e*/ 	.byte	0x04
	.zero		1


	//   ....[16]....
        /*0180*/ 	.word	0x00001650
        /*0184*/ 	.word	0x000000ff
        /*0188*/ 	.word	0x00000000
        /*018c*/ 	.short	0x0101
        /*018e*/ 	.byte	0x04
	.zero		1


	//   ....[17]....
        /*0190*/ 	.word	0x00001850
        /*0194*/ 	.word	0x000000ff
        /*0198*/ 	.word	0x00000000
        /*019c*/ 	.short	0x0101
        /*019e*/ 	.byte	0x06
	.zero		1


	//   ....[18]....
        /*01a0*/ 	.word	0x00006be0
        /*01a4*/ 	.word	0x0000000e
        /*01a8*/ 	.word	0x00000028
        /*01ac*/ 	.short	0x010a
        /*01ae*/ 	.byte	0x3f
	.zero		1


	//   ....[19]....
        /*01b0*/ 	.word	0x00006f40
        /*01b4*/ 	.word	0x00000006
        /*01b8*/ 	.word	0x00000068
        /*01bc*/ 	.short	0x0101
        /*01be*/ 	.byte	0x3f
	.zero		1


	//   ....[20]....
        /*01c0*/ 	.word	0x00007670
        /*01c4*/ 	.word	0x00000007
        /*01c8*/ 	.word	0x00000000
        /*01cc*/ 	.short	0x010a
        /*01ce*/ 	.byte	0x3f
	.zero		1


	//   ....[21]....
        /*01d0*/ 	.word	0x000076f0
        /*01d4*/ 	.word	0x00000009
        /*01d8*/ 	.word	0x00000000
        /*01dc*/ 	.short	0x010a
        /*01de*/ 	.byte	0x3f
	.zero		1


	//   ....[22]....
        /*01e0*/ 	.word	0x00007780
        /*01e4*/ 	.word	0x00000006
        /*01e8*/ 	.word	0x00000000
        /*01ec*/ 	.short	0x010a
        /*01ee*/ 	.byte	0x3f
	.zero		1


	//   ....[23]....
        /*01f0*/ 	.word	0x00007810
        /*01f4*/ 	.word	0x00000009
        /*01f8*/ 	.word	0x00000000
        /*01fc*/ 	.short	0x010a
        /*01fe*/ 	.byte	0x3f
	.zero		1


	//   ....[24]....
        /*0200*/ 	.word	0x000078a0
        /*0204*/ 	.word	0x00000003
        /*0208*/ 	.word	0x00000000
        /*020c*/ 	.short	0x010a
        /*020e*/ 	.byte	0x3f
	.zero		1


	//   ....[25]....
        /*0210*/ 	.word	0x00007900
        /*0214*/ 	.word	0x00000003
        /*0218*/ 	.word	0x00000000
        /*021c*/ 	.short	0x010a
        /*021e*/ 	.byte	0x3f
	.zero		1


	//   ....[26]....
        /*0220*/ 	.word	0x00007960
        /*0224*/ 	.word	0x00000004
        /*0228*/ 	.word	0x00000000
        /*022c*/ 	.short	0x010a
        /*022e*/ 	.byte	0x3f
	.zero		1


	//   ....[27]....
        /*0230*/ 	.word	0x00007a30
        /*0234*/ 	.word	0x0000000e
        /*0238*/ 	.word	0x00000028
        /*023c*/ 	.short	0x010a
        /*023e*/ 	.byte	0x3f
	.zero		1


	//   ....[28]....
        /*0240*/ 	.word	0x00007b00
        /*0244*/ 	.word	0x00000007
        /*0248*/ 	.word	0x00000000
        /*024c*/ 	.short	0x010a
        /*024e*/ 	.byte	0x3f
	.zero		1


	//   ....[29]....
        /*0250*/ 	.word	0x00007b50
        /*0254*/ 	.word	0x00000009
        /*0258*/ 	.word	0x00000000
        /*025c*/ 	.short	0x010a
        /*025e*/ 	.byte	0x3f
	.zero		1


	//   ....[30]....
        /*0260*/ 	.word	0x00007ba0
        /*0264*/ 	.word	0x00000006
        /*0268*/ 	.word	0x00000000
        /*026c*/ 	.short	0x010a
        /*026e*/ 	.byte	0x3f
	.zero		1


	//   ....[31]....
        /*0270*/ 	.word	0x00007bf0
        /*0274*/ 	.word	0x00000009
        /*0278*/ 	.word	0x00000000
        /*027c*/ 	.short	0x010a
        /*027e*/ 	.byte	0x3f
	.zero		1


	//----- nvinfo : EIATTR_NUM_MBARRIERS
	.align		4
.L_35:
        /*0280*/ 	.byte	0x03, 0x38
        /*0282*/ 	.short	0x000c


	//----- nvinfo : EIATTR_EXIT_INSTR_OFFSETS
	.align		4
        /*0284*/ 	.byte	0x04, 0x1c
        /*0286*/ 	.short	(.L_37 - .L_36)


	//   ....[0]....
.L_36:
        /*0288*/ 	.word	0x00000600


	//   ....[1]....
        /*028c*/ 	.word	0x00000ec0


	//   ....[2]....
        /*0290*/ 	.word	0x00006250


	//   ....[3]....
        /*0294*/ 	.word	0x00006880


	//   ....[4]....
        /*0298*/ 	.word	0x000078f0


	//----- nvinfo : EIATTR_MAX_THREADS
	.align		4
.L_37:
        /*029c*/ 	.byte	0x04, 0x05
        /*029e*/ 	.short	(.L_39 - .L_38)
.L_38:
        /*02a0*/ 	.word	0x00000180
        /*02a4*/ 	.word	0x00000001
        /*02a8*/ 	.word	0x00000001


	//----- nvinfo : EIATTR_CRS_STACK_SIZE
	.align		4
.L_39:
        /*02ac*/ 	.byte	0x04, 0x1e
        /*02ae*/ 	.short	(.L_41 - .L_40)
.L_40:
        /*02b0*/ 	.word	0x00000000


	//----- nvinfo : EIATTR_CBANK_PARAM_SIZE
	.align		4
.L_41:
        /*02b4*/ 	.byte	0x03, 0x19
        /*02b6*/ 	.short	0x0470


	//----- nvinfo : EIATTR_PARAM_CBANK
	.align		4
        /*02b8*/ 	.byte	0x04, 0x0a
        /*02ba*/ 	.short	(.L_43 - .L_42)
	.align		4
.L_42:
        /*02bc*/ 	.word	index@(.nv.constant0._ZN7cutlass13device_kernelINS_4gemm6kernel13GemmUniversalIN4cute5tupleIJiiiiEEENS1_10collective13CollectiveMmaINS1_34MainloopSm90TmaGmmaWarpSpecializedILi5ENS5_IJNS4_1CILi1EEESB_SB_EEENS1_35KernelTmaWarpSpecializedCooperativeEEENS5_IJNSA_ILi128EEESF_NSA_ILi32EEEEEENS_6half_tENS5_IJlSB_lEEESI_SJ_NS4_8TiledMMAINS4_8MMA_AtomIJNS4_4SM904GMMA26MMA_64x128x16_F32F16F16_SSILNSN_5MajorE0ELSP_0ELNSN_7ScaleInE1ELSQ_1EEEEEENS4_6LayoutINS5_IJNSA_ILi2EEESB_SB_EEENS5_IJSB_NSA_ILi0EEESW_EEEEENS5_IJNS4_10UnderscoreESZ_SZ_EEEEENS4_13SM90_TMA_LOADENS4_14ComposedLayoutINS4_7SwizzleILi2ELi4ELi3EEENS4_18smem_ptr_flag_bitsILi16EEENST_INS5_IJNSA_ILi8EEESG_EEENS5_IJSG_SB_EEEEEEEvNS4_8identityES12_S1C_vS1D_EENS_8epilogue10collective6detail29Sm90TmaWarpSpecializedAdapterINS1G_15DefaultEpilogueISI_SJ_SJ_NS1F_6thread17LinearCombinationISI_Li1EffLNS1K_9ScaleType4KindE0ELNS_15FloatRoundStyleE2ESI_EENS1_15EpilogueDefaultEEEEEvvEEEEvNT_6ParamsE)
        /*02c0*/ 	.short	0x0210
        /*02c2*/ 	.short	0x0470


	//----- nvinfo : EIATTR_SW_WAR
	.align		4
.L_43:
        /*02c4*/ 	.byte	0x04, 0x36
        /*02c6*/ 	.short	(.L_45 - .L_44)
.L_44:
        /*02c8*/ 	.word	0x00000008
.L_45:


//--------------------- .nv.callgraph             --------------------------
	.section	.nv.callgraph,"",@"SHT_CUDA_CALLGRAPH"
	.align	4
	.sectionentsize	8
	.align		4
        /*0000*/ 	.word	0x00000000
	.align		4
        /*0004*/ 	.word	0xffffffff
	.align		4
        /*0008*/ 	.word	index@(_ZN7cutlass13device_kernelINS_4gemm6kernel13GemmUniversalIN4cute5tupleIJiiiiEEENS1_10collective13CollectiveMmaINS1_34MainloopSm90TmaGmmaWarpSpecializedILi5ENS5_IJNS4_1CILi1EEESB_SB_EEENS1_35KernelTmaWarpSpecializedCooperativeEEENS5_IJNSA_ILi128EEESF_NSA_ILi32EEEEEENS_6half_tENS5_IJlSB_lEEESI_SJ_NS4_8TiledMMAINS4_8MMA_AtomIJNS4_4SM904GMMA26MMA_64x128x16_F32F16F16_SSILNSN_5MajorE0ELSP_0ELNSN_7ScaleInE1ELSQ_1EEEEEENS4_6LayoutINS5_IJNSA_ILi2EEESB_SB_EEENS5_IJSB_NSA_ILi0EEESW_EEEEENS5_IJNS4_10UnderscoreESZ_SZ_EEEEENS4_13SM90_TMA_LOADENS4_14ComposedLayoutINS4_7SwizzleILi2ELi4ELi3EEENS4_18smem_ptr_flag_bitsILi16EEENST_INS5_IJNSA_ILi8EEESG_EEENS5_IJSG_SB_EEEEEEEvNS4_8identityES12_S1C_vS1D_EENS_8epilogue10collective6detail29Sm90TmaWarpSpecializedAdapterINS1G_15DefaultEpilogueISI_SJ_SJ_NS1F_6thread17LinearCombinationISI_Li1EffLNS1K_9ScaleType4KindE0ELNS_15FloatRoundStyleE2ESI_EENS1_15EpilogueDefaultEEEEEvvEEEEvNT_6ParamsE)
	.align		4
        /*000c*/ 	.word	index@(__assertfail)
	.align		4
        /*0010*/ 	.word	0x00000000
	.align		4
        /*0014*/ 	.word	0xfffffffe
	.align		4
        /*0018*/ 	.word	0x00000000
	.align		4
        /*001c*/ 	.word	0xfffffffd
	.align		4
        /*0020*/ 	.word	0x00000000
	.align		4
        /*0024*/ 	.word	0xfffffffc


//--------------------- .nv.constant4             --------------------------
	.section	.nv.constant4,"a",@progbits
	.align	8
	.align		8
.nv.constant4:
        /*0000*/ 	.dword	__assertfail
	.align		8
        /*0008*/ 	.dword	__unnamed_1
	.align		8
        /*0010*/ 	.dword	_ZN40_INTERNAL_fd35d66e_4_k_cu_2fe358f8_177304cuda3std3__45__cpo5beginE
	.align		8
        /*0018*/ 	.dword	_ZN40_INTERNAL_fd35d66e_4_k_cu_2fe358f8_177304cuda3std3__45__cpo3endE
	.align		8
        /*0020*/ 	.dword	_ZN40_INTERNAL_fd35d66e_4_k_cu_2fe358f8_177304cuda3std3__45__cpo6cbeginE
	.align		8
        /*0028*/ 	.dword	_ZN40_INTERNAL_fd35d66e_4_k_cu_2fe358f8_177304cuda3std3__45__cpo4cendE
	.align		8
        /*0030*/ 	.dword	_ZN40_INTERNAL_fd35d66e_4_k_cu_2fe358f8_177304cuda3std3__442_GLOBAL__N__fd35d66e_4_k_cu_2fe358f8_177306ignoreE
	.align		8
        /*0038*/ 	.dword	_ZN40_INTERNAL_fd35d66e_4_k_cu_2fe358f8_177304cuda3std3__419piecewise_constructE
	.align		8
        /*0040*/ 	.dword	_ZN40_INTERNAL_fd35d66e_4_k_cu_2fe358f8_177304cuda3std3__48in_placeE
	.align		8
        /*0048*/ 	.dword	_ZN40_INTERNAL_fd35d66e_4_k_cu_2fe358f8_177304cuda3std6ranges3__45__cpo4swapE
	.align		8
        /*0050*/ 	.dword	_ZN40_INTERNAL_fd35d66e_4_k_cu_2fe358f8_177304cuda3std6ranges3__45__cpo9iter_moveE
	.align		8
        /*0058*/ 	.dword	_ZN40_INTERNAL_fd35d66e_4_k_cu_2fe358f8_177304cute7productE
	.align		8
        /*0060*/ 	.dword	_ZN40_INTERNAL_fd35d66e_4_k_cu_2fe358f8_177304cute1_E
	.align		8
        /*0068*/ 	.dword	$str$22
	.align		8
        /*0070*/ 	.dword	$str$23


//--------------------- .text._ZN7cutlass13device_kernelINS_4gemm6kernel13GemmUniversalIN4cute5tupleIJiiiiEEENS1_10collective13CollectiveMmaINS1_34MainloopSm90TmaGmmaWarpSpecializedILi5ENS5_IJNS4_1CILi1EEESB_SB_EEENS1_35KernelTmaWarpSpecializedCooperativeEEENS5_IJNSA_ILi128EEESF_NSA_ILi32EEEEEENS_6half_tENS5_IJlSB_lEEESI_SJ_NS4_8TiledMMAINS4_8MMA_AtomIJNS4_4SM904GMMA26MMA_64x128x16_F32F16F16_SSILNSN_5MajorE0ELSP_0ELNSN_7ScaleInE1ELSQ_1EEEEEENS4_6LayoutINS5_IJNSA_ILi2EEESB_SB_EEENS5_IJSB_NSA_ILi0EEESW_EEEEENS5_IJNS4_10UnderscoreESZ_SZ_EEEEENS4_13SM90_TMA_LOADENS4_14ComposedLayoutINS4_7SwizzleILi2ELi4ELi3EEENS4_18smem_ptr_flag_bitsILi16EEENST_INS5_IJNSA_ILi8EEESG_EEENS5_IJSG_SB_EEEEEEEvNS4_8identityES12_S1C_vS1D_EENS_8epilogue10collective6detail29Sm90TmaWarpSpecializedAdapterINS1G_15DefaultEpilogueISI_SJ_SJ_NS1F_6thread17LinearCombinationISI_Li1EffLNS1K_9ScaleType4KindE0ELNS_15FloatRoundStyleE2ESI_EENS1_15EpilogueDefaultEEEEEvvEEEEvNT_6ParamsE --------------------------
	.section	.text._ZN7cutlass13device_kernelINS_4gemm6kernel13GemmUniversalIN4cute5tupleIJiiiiEEENS1_10collective13CollectiveMmaINS1_34MainloopSm90TmaGmmaWarpSpecializedILi5ENS5_IJNS4_1CILi1EEESB_SB_EEENS1_35KernelTmaWarpSpecializedCooperativeEEENS5_IJNSA_ILi128EEESF_NSA_ILi32EEEEEENS_6half_tENS5_IJlSB_lEEESI_SJ_NS4_8TiledMMAINS4_8MMA_AtomIJNS4_4SM904GMMA26MMA_64x128x16_F32F16F16_SSILNSN_5MajorE0ELSP_0ELNSN_7ScaleInE1ELSQ_1EEEEEENS4_6LayoutINS5_IJNSA_ILi2EEESB_SB_EEENS5_IJSB_NSA_ILi0EEESW_EEEEENS5_IJNS4_10UnderscoreESZ_SZ_EEEEENS4_13SM90_TMA_LOADENS4_14ComposedLayoutINS4_7SwizzleILi2ELi4ELi3EEENS4_18smem_ptr_flag_bitsILi16EEENST_INS5_IJNSA_ILi8EEESG_EEENS5_IJSG_SB_EEEEEEEvNS4_8identityES12_S1C_vS1D_EENS_8epilogue10collective6detail29Sm90TmaWarpSpecializedAdapterINS1G_15DefaultEpilogueISI_SJ_SJ_NS1F_6thread17LinearCombinationISI_Li1EffLNS1K_9ScaleType4KindE0ELNS_15FloatRoundStyleE2ESI_EENS1_15EpilogueDefaultEEEEEvvEEEEvNT_6ParamsE,"ax",@progbits
	.align	128
.text._ZN7cutlass13device_kernelINS_4gemm6kernel13GemmUniversalIN4cute5tupleIJiiiiEEENS1_10collective13CollectiveMmaINS1_34MainloopSm90TmaGmmaWarpSpecializedILi5ENS5_IJNS4_1CILi1EEESB_SB_EEENS1_35KernelTmaWarpSpecializedCooperativeEEENS5_IJNSA_ILi128EEESF_NSA_ILi32EEEEEENS_6half_tENS5_IJlSB_lEEESI_SJ_NS4_8TiledMMAINS4_8MMA_AtomIJNS4_4SM904GMMA26MMA_64x128x16_F32F16F16_SSILNSN_5MajorE0ELSP_0ELNSN_7ScaleInE1ELSQ_1EEEEEENS4_6LayoutINS5_IJNSA_ILi2EEESB_SB_EEENS5_IJSB_NSA_ILi0EEESW_EEEEENS5_IJNS4_10UnderscoreESZ_SZ_EEEEENS4_13SM90_TMA_LOADENS4_14ComposedLayoutINS4_7SwizzleILi2ELi4ELi3EEENS4_18smem_ptr_flag_bitsILi16EEENST_INS5_IJNSA_ILi8EEESG_EEENS5_IJSG_SB_EEEEEEEvNS4_8identityES12_S1C_vS1D_EENS_8epilogue10collective6detail29Sm90TmaWarpSpecializedAdapterINS1G_15DefaultEpilogueISI_SJ_SJ_NS1F_6thread17LinearCombinationISI_Li1EffLNS1K_9ScaleType4KindE0ELNS_15FloatRoundStyleE2ESI_EENS1_15EpilogueDefaultEEEEEvvEEEEvNT_6ParamsE:
        .type           _ZN7cutlass13device_kernelINS_4gemm6kernel13GemmUniversalIN4cute5tupleIJiiiiEEENS1_10collective13CollectiveMmaINS1_34MainloopSm90TmaGmmaWarpSpecializedILi5ENS5_IJNS4_1CILi1EEESB_SB_EEENS1_35KernelTmaWarpSpecializedCooperativeEEENS5_IJNSA_ILi128EEESF_NSA_ILi32EEEEEENS_6half_tENS5_IJlSB_lEEESI_SJ_NS4_8TiledMMAINS4_8MMA_AtomIJNS4_4SM904GMMA26MMA_64x128x16_F32F16F16_SSILNSN_5MajorE0ELSP_0ELNSN_7ScaleInE1ELSQ_1EEEEEENS4_6LayoutINS5_IJNSA_ILi2EEESB_SB_EEENS5_IJSB_NSA_ILi0EEESW_EEEEENS5_IJNS4_10UnderscoreESZ_SZ_EEEEENS4_13SM90_TMA_LOADENS4_14ComposedLayoutINS4_7SwizzleILi2ELi4ELi3EEENS4_18smem_ptr_flag_bitsILi16EEENST_INS5_IJNSA_ILi8EEESG_EEENS5_IJSG_SB_EEEEEEEvNS4_8identityES12_S1C_vS1D_EENS_8epilogue10collective6detail29Sm90TmaWarpSpecializedAdapterINS1G_15DefaultEpilogueISI_SJ_SJ_NS1F_6thread17LinearCombinationISI_Li1EffLNS1K_9ScaleType4KindE0ELNS_15FloatRoundStyleE2ESI_EENS1_15EpilogueDefaultEEEEEvvEEEEvNT_6ParamsE,@function
        .size           _ZN7cutlass13device_kernelINS_4gemm6kernel13GemmUniversalIN4cute5tupleIJiiiiEEENS1_10collective13CollectiveMmaINS1_34MainloopSm90TmaGmmaWarpSpecializedILi5ENS5_IJNS4_1CILi1EEESB_SB_EEENS1_35KernelTmaWarpSpecializedCooperativeEEENS5_IJNSA_ILi128EEESF_NSA_ILi32EEEEEENS_6half_tENS5_IJlSB_lEEESI_SJ_NS4_8TiledMMAINS4_8MMA_AtomIJNS4_4SM904GMMA26MMA_64x128x16_F32F16F16_SSILNSN_5MajorE0ELSP_0ELNSN_7ScaleInE1ELSQ_1EEEEEENS4_6LayoutINS5_IJNSA_ILi2EEESB_SB_EEENS5_IJSB_NSA_ILi0EEESW_EEEEENS5_IJNS4_10UnderscoreESZ_SZ_EEEEENS4_13SM90_TMA_LOADENS4_14ComposedLayoutINS4_7SwizzleILi2ELi4ELi3EEENS4_18smem_ptr_flag_bitsILi16EEENST_INS5_IJNSA_ILi8EEESG_EEENS5_IJSG_SB_EEEEEEEvNS4_8identityES12_S1C_vS1D_EENS_8epilogue10collective6detail29Sm90TmaWarpSpecializedAdapterINS1G_15DefaultEpilogueISI_SJ_SJ_NS1F_6thread17LinearCombinationISI_Li1EffLNS1K_9ScaleType4KindE0ELNS_15FloatRoundStyleE2ESI_EENS1_15EpilogueDefaultEEEEEvvEEEEvNT_6ParamsE,(.L_x_196 - _ZN7cutlass13device_kernelINS_4gemm6kernel13GemmUniversalIN4cute5tupleIJiiiiEEENS1_10collective13CollectiveMmaINS1_34MainloopSm90TmaGmmaWarpSpecializedILi5ENS5_IJNS4_1CILi1EEESB_SB_EEENS1_35KernelTmaWarpSpecializedCooperativeEEENS5_IJNSA_ILi128EEESF_NSA_ILi32EEEEEENS_6half_tENS5_IJlSB_lEEESI_SJ_NS4_8TiledMMAINS4_8MMA_AtomIJNS4_4SM904GMMA26MMA_64x128x16_F32F16F16_SSILNSN_5MajorE0ELSP_0ELNSN_7ScaleInE1ELSQ_1EEEEEENS4_6LayoutINS5_IJNSA_ILi2EEESB_SB_EEENS5_IJSB_NSA_ILi0EEESW_EEEEENS5_IJNS4_10UnderscoreESZ_SZ_EEEEENS4_13SM90_TMA_LOADENS4_14ComposedLayoutINS4_7SwizzleILi2ELi4ELi3EEENS4_18smem_ptr_flag_bitsILi16EEENST_INS5_IJNSA_ILi8EEESG_EEENS5_IJSG_SB_EEEEEEEvNS4_8identityES12_S1C_vS1D_EENS_8epilogue10collective6detail29Sm90TmaWarpSpecializedAdapterINS1G_15DefaultEpilogueISI_SJ_SJ_NS1F_6thread17LinearCombinationISI_Li1EffLNS1K_9ScaleType4KindE0ELNS_15FloatRoundStyleE2ESI_EENS1_15EpilogueDefaultEEEEEvvEEEEvNT_6ParamsE)
        .other          _ZN7cutlass13device_kernelINS_4gemm6kernel13GemmUniversalIN4cute5tupleIJiiiiEEENS1_10collective13CollectiveMmaINS1_34MainloopSm90TmaGmmaWarpSpecializedILi5ENS5_IJNS4_1CILi1EEESB_SB_EEENS1_35KernelTmaWarpSpecializedCooperativeEEENS5_IJNSA_ILi128EEESF_NSA_ILi32EEEEEENS_6half_tENS5_IJlSB_lEEESI_SJ_NS4_8TiledMMAINS4_8MMA_AtomIJNS4_4SM904GMMA26MMA_64x128x16_F32F16F16_SSILNSN_5MajorE0ELSP_0ELNSN_7ScaleInE1ELSQ_1EEEEEENS4_6LayoutINS5_IJNSA_ILi2EEESB_SB_EEENS5_IJSB_NSA_ILi0EEESW_EEEEENS5_IJNS4_10UnderscoreESZ_SZ_EEEEENS4_13SM90_TMA_LOADENS4_14ComposedLayoutINS4_7SwizzleILi2ELi4ELi3EEENS4_18smem_ptr_flag_bitsILi16EEENST_INS5_IJNSA_ILi8EEESG_EEENS5_IJSG_SB_EEEEEEEvNS4_8identityES12_S1C_vS1D_EENS_8epilogue10collective6detail29Sm90TmaWarpSpecializedAdapterINS1G_15DefaultEpilogueISI_SJ_SJ_NS1F_6thread17LinearCombinationISI_Li1EffLNS1K_9ScaleType4KindE0ELNS_15FloatRoundStyleE2ESI_EENS1_15EpilogueDefaultEEEEEvvEEEEvNT_6ParamsE,@"STO_CUDA_ENTRY STV_DEFAULT"
_ZN7cutlass13device_kernelINS_4gemm6kernel13GemmUniversalIN4cute5tupleIJiiiiEEENS1_10collective13CollectiveMmaINS1_34MainloopSm90TmaGmmaWarpSpecializedILi5ENS5_IJNS4_1CILi1EEESB_SB_EEENS1_35KernelTmaWarpSpecializedCooperativeEEENS5_IJNSA_ILi128EEESF_NSA_ILi32EEEEEENS_6half_tENS5_IJlSB_lEEESI_SJ_NS4_8TiledMMAINS4_8MMA_AtomIJNS4_4SM904GMMA26MMA_64x128x16_F32F16F16_SSILNSN_5MajorE0ELSP_0ELNSN_7ScaleInE1ELSQ_1EEEEEENS4_6LayoutINS5_IJNSA_ILi2EEESB_SB_EEENS5_IJSB_NSA_ILi0EEESW_EEEEENS5_IJNS4_10UnderscoreESZ_SZ_EEEEENS4_13SM90_TMA_LOADENS4_14ComposedLayoutINS4_7SwizzleILi2ELi4ELi3EEENS4_18smem_ptr_flag_bitsILi16EEENST_INS5_IJNSA_ILi8EEESG_EEENS5_IJSG_SB_EEEEEEEvNS4_8identityES12_S1C_vS1D_EENS_8epilogue10collective6detail29Sm90TmaWarpSpecializedAdapterINS1G_15DefaultEpilogueISI_SJ_SJ_NS1F_6thread17LinearCombinationISI_Li1EffLNS1K_9ScaleType4KindE0ELNS_15FloatRoundStyleE2ESI_EENS1_15EpilogueDefaultEEEEEvvEEEEvNT_6ParamsE:
[----:B------:R-:W0:Y:S01]  /*0000*/  LDC R1, c[0x0][0x28] ;  /* 0x00000a00ff017b82 */ /* 0x000e220000000800 */
[----:B------:R-:W1:Y:S01]  /*0010*/  S2R R18, SR_TID.X ;  /* 0x0000000000127919 */ /* 0x000e620000002100 */
[----:B------:R-:W-:Y:S01]  /*0020*/  ELECT P0, URZ, PT ;  /* 0x00000000003f782f */ /* 0x000fe20003800000 */
[----:B------:R-:W-:Y:S01]  /*0030*/  BSSY B0, `(.L_x_0) ;  /* 0x000000f000007945 */ /* 0x000fe20003800000 */
[--C-:B-1----:R-:W-:Y:S02]  /*0040*/  SHF.R.U32.HI R0, RZ, 0x5, R18.reuse ;  /* 0x00000005ff007819 */ /* 0x102fe40000011612 */
[----:B------:R-:W-:-:S03]  /*0050*/  SHF.R.U32.HI R22, RZ, 0x7, R18 ;  /* 0x00000007ff167819 */ /* 0x000fc60000011612 */
[----:B------:R-:W1:Y:S04]  /*0060*/  SHFL.IDX PT, R5, R0, RZ, 0x1f ;  /* 0x00001fff00057589 */ /* 0x000e6800000e0000 */
[----:B------:R2:W3:Y:S01]  /*0070*/  SHFL.IDX PT, R8, R22, RZ, 0x1f ;  /* 0x00001fff16087589 */ /* 0x0004e200000e0000 */
[----:B-1----:R-:W-:-:S13]  /*0080*/  ISETP.NE.OR P0, PT, R5, RZ, !P0 ;  /* 0x000000ff0500720c */ /* 0x002fda0004705670 */
[----:B0-23--:R-:W-:Y:S05]  /*0090*/  @P0 BRA `(.L_x_1) ;  /* 0x0000000000200947 */ /* 0x00dfea0003800000 */
[----:B------:R-:W-:Y:S02]  /*00a0*/  ULDC.64 UR4, c[0x0][0x198] ;  /* 0x0000660000047ab9 */ /* 0x000fe40000000a00 */
[----:B------:R-:W-:Y:S02]  /*00b0*/  UIADD3 UR6, UP0, UR4, 0xf0, URZ ;  /* 0x000000f004067890 */ /* 0x000fe4000ff1e03f */
[----:B------:R-:W-:Y:S02]  /*00c0*/  UIADD3 UR4, UP1, UR4, 0x1f0, URZ ;  /* 0x000001f004047890 */ /* 0x000fe4000ff3e03f */
[----:B------:R-:W-:Y:S02]  /*00d0*/  UIADD3.X UR7, URZ, UR5, URZ, UP0, !UPT ;  /* 0x000000053f077290 */ /* 0x000fe400087fe43f */
[----:B------:R-:W-:-:S07]  /*00e0*/  UIADD3.X UR5, URZ, UR5, URZ, UP1, !UPT ;  /* 0x000000053f057290 */ /* 0x000fce0008ffe43f */
[----:B------:R0:W-:Y:S02]  /*00f0*/  UTMACCTL.PF [UR6] ;  /* 0x00000000060079b9 */ /* 0x0001e40008040000 */
[----:B------:R0:W-:Y:S02]  /*0100*/  UTMACCTL.PF [UR4] ;  /* 0x00000000040079b9 */ /* 0x0001e40008040000 */
[----:B0-----:R-:W-:Y:S01]  /*0110*/  NOP ;  /* 0x0000000000007918 */ /* 0x001fe20000000000 */
.L_x_1:
[----:B------:R-:W-:Y:S05]  /*0120*/  BSYNC B0 ;  /* 0x0000000000007941 */ /* 0x000fea0003800000 */
.L_x_0:
[----:B------:R-:W0:Y:S02]  /*0130*/  SHFL.IDX PT, R2, R0, RZ, 0x1f ;  /* 0x00001fff00027589 */ /* 0x000e2400000e0000 */
[----:B0-----:R-:W-:-:S13]  /*0140*/  ISETP.NE.AND P0, PT, R2, RZ, PT ;  /* 0x000000ff0200720c */ /* 0x001fda0003f05270 */
[----:B------:R-:W-:Y:S05]  /*0150*/  @P0 BRA `(.L_x_2) ;  /* 0x0000000000600947 */ /* 0x000fea0003800000 */
[----:B------:R-:W0:Y:S01]  /*0160*/  S2UR UR8, SR_CgaCtaId ;  /* 0x00000000000879c3 */ /* 0x000e220000008800 */
[----:B------:R-:W-:Y:S01]  /*0170*/  UMOV UR4, 0x400 ;  /* 0x0000040000047882 */ /* 0x000fe20000000000 */
[----:B------:R-:W-:Y:S01]  /*0180*/  UMOV UR5, 0x1 ;  /* 0x0000000100057882 */ /* 0x000fe20000000000 */
[----:B------:R-:W-:Y:S01]  /*0190*/  UMOV UR6, 0x100 ;  /* 0x0000010000067882 */ /* 0x000fe20000000000 */
[----:B------:R-:W-:Y:S01]  /*01a0*/  ELECT P0, URZ, PT ;  /* 0x00000000003f782f */ /* 0x000fe20003800000 */
[----:B------:R-:W-:-:S04]  /*01b0*/  UIADD3 UR6, -UR6, 0x100000, URZ ;  /* 0x0010000006067890 */ /* 0x000fc8000fffe13f */
[----:B------:R-:W-:Y:S02]  /*01c0*/  USHF.L.U32 UR7, UR6, 0xb, URZ ;  /* 0x0000000b06077899 */ /* 0x000fe4000800063f */
[----:B------:R-:W-:Y:S02]  /*01d0*/  USHF.L.U32 UR6, UR6, 0x1, URZ ;  /* 0x0000000106067899 */ /* 0x000fe4000800063f */
[----:B0-----:R-:W-:Y:S02]  /*01e0*/  ULEA UR8, UR8, UR4, 0x18 ;  /* 0x0000000408087291 */ /* 0x001fe4000f8ec03f */
[----:B------:R-:W-:-:S04]  /*01f0*/  UIADD3 UR4, -UR5, 0x100000, URZ ;  /* 0x0010000005047890 */ /* 0x000fc8000fffe13f */
[----:B------:R-:W-:Y:S02]  /*0200*/  USHF.L.U32 UR5, UR4, 0xb, URZ ;  /* 0x0000000b04057899 */ /* 0x000fe4000800063f */
[----:B------:R-:W-:Y:S01]  /*0210*/  USHF.L.U32 UR4, UR4, 0x1, URZ ;  /* 0x0000000104047899 */ /* 0x000fe2000800063f */
[----:B------:R-:W0:Y:S11]  /*0220*/  FENCE.VIEW.ASYNC.S ;  /* 0x00000000000073c6 */ /* 0x000e360000000000 */
[----:B0-----:R0:W1:Y:S01]  /*0230*/  SYNCS.EXCH.64 URZ, [UR8], UR4 ;  /* 0x00000004083f75b2 */ /* 0x0010620008000100 */
[----:B------:R0:W2:Y:S01]  /*0240*/  SYNCS.EXCH.64 URZ, [UR8+0x28], UR6 ;  /* 0x00002806083f75b2 */ /* 0x0000a20008000100 */
[----:B------:R0:W3:Y:S01]  /*0250*/  SYNCS.EXCH.64 URZ, [UR8+0x8], UR4 ;  /* 0x00000804083f75b2 */ /* 0x0000e20008000100 */
[----:B------:R0:W4:Y:S01]  /*0260*/  SYNCS.EXCH.64 URZ, [UR8+0x30], UR6 ;  /* 0x00003006083f75b2 */ /* 0x0001220008000100 */
[----:B------:R0:W0:Y:S01]  /*0270*/  SYNCS.EXCH.64 URZ, [UR8+0x10], UR4 ;  /* 0x00001004083f75b2 */ /* 0x0000220008000100 */
[----:B------:R0:W0:Y:S01]  /*0280*/  SYNCS.EXCH.64 URZ, [UR8+0x38], UR6 ;  /* 0x00003806083f75b2 */ /* 0x0000220008000100 */
[----:B------:R0:W0:Y:S01]  /*0290*/  SYNCS.EXCH.64 URZ, [UR8+0x18], UR4 ;  /* 0x00001804083f75b2 */ /* 0x0000220008000100 */
[----:B------:R0:W0:Y:S01]  /*02a0*/  SYNCS.EXCH.64 URZ, [UR8+0x40], UR6 ;  /* 0x00004006083f75b2 */ /* 0x0000220008000100 */
[----:B------:R0:W0:Y:S01]  /*02b0*/  SYNCS.EXCH.64 URZ, [UR8+0x20], UR4 ;  /* 0x00002004083f75b2 */ /* 0x0000220008000100 */
[----:B------:R0:W0:Y:S01]  /*02c0*/  SYNCS.EXCH.64 URZ, [UR8+0x48], UR6 ;  /* 0x00004806083f75b2 */ /* 0x0000220008000100 */
[----:B------:R-:W-:Y:S01]  /*02d0*/  NOP ;  /* 0x0000000000007918 */ /* 0x000fe20000000000 */
.L_x_2:
[----:B------:R-:W5:Y:S01]  /*02e0*/  SHFL.IDX PT, R0, R0, RZ, 0x1f ;  /* 0x00001fff00007589 */ /* 0x000f6200000e0000 */
[----:B------:R-:W-:Y:S01]  /*02f0*/  ELECT P0, URZ, PT ;  /* 0x00000000003f782f */ /* 0x000fe20003800000 */
[----:B------:R-:W1:Y:S01]  /*0300*/  LDC R2, c[0x0][0x65c] ;  /* 0x00019700ff027b82 */ /* 0x000e620000000800 */
[----:B------:R-:W-:Y:S01]  /*0310*/  SHF.R.S32.HI R6, RZ, 0x1f, R5 ;  /* 0x0000001fff067819 */ /* 0x000fe20000011405 */
[----:B------:R-:W2:Y:S01]  /*0320*/  S2R R3, SR_CTAID.Y ;  /* 0x0000000000037919 */ /* 0x000ea20000002600 */
[----:B0-----:R-:W-:Y:S01]  /*0330*/  UMOV UR4, 0x20 ;  /* 0x0000002000047882 */ /* 0x001fe20000000000 */
[----:B------:R-:W-:Y:S01]  /*0340*/  ISETP.NE.AND P2, PT, R8, RZ, PT ;  /* 0x000000ff0800720c */ /* 0x000fe20003f45270 */
[----:B------:R-:W-:Y:S01]  /*0350*/  NOP ;  /* 0x0000000000007918 */ /* 0x000fe20000000000 */
[----:B------:R-:W0:Y:S01]  /*0360*/  S2R R4, SR_CTAID.X ;  /* 0x0000000000047919 */ /* 0x000e220000002500 */
[----:B------:R-:W-:Y:S01]  /*0370*/  LEA.HI R6, R6, R5, RZ, 0x2 ;  /* 0x0000000506067211 */ /* 0x000fe200078f10ff */
[----:B------:R-:W-:Y:S01]  /*0380*/  NOP ;  /* 0x0000000000007918 */ /* 0x000fe20000000000 */
[----:B-----5:R-:W-:-:S02]  /*0390*/  ISETP.NE.OR P0, PT, R0, RZ, !P0 ;  /* 0x000000ff0000720c */ /* 0x020fc40004705670 */
[----:B-1----:R-:W-:-:S04]  /*03a0*/  ISETP.NE.AND P3, PT, R2, 0x1, PT ;  /* 0x000000010200780c */ /* 0x002fc80003f65270 */
[----:B------:R-:W-:Y:S02]  /*03b0*/  P2R R0, PR, RZ, 0x8 ;  /* 0x00000008ff007803 */ /* 0x000fe40000000000 */
[----:B------:R-:W-:-:S05]  /*03c0*/  LOP3.LUT R0, R6, 0xfffffffc, RZ, 0xc0, !PT ;  /* 0xfffffffc06007812 */ /* 0x000fca00078ec0ff */
[----:B------:R-:W-:Y:S01]  /*03d0*/  VOTEU.ALL UP0, P0 ;  /* 0x00000000003f7886 */ /* 0x000fe20000000000 */
[----:B------:R-:W-:Y:S01]  /*03e0*/  IMAD.IADD R0, R5, 0x1, -R0 ;  /* 0x0000000105007824 */ /* 0x000fe200078e0a00 */
[----:B------:R-:W0:Y:S01]  /*03f0*/  @P3 LDC R17, c[0x0][0x10] ;  /* 0x00000400ff113b82 */ /* 0x000e220000000800 */
[----:B------:R-:W-:Y:S01]  /*0400*/  VOTEU.ALL UP1, P0 ;  /* 0x00000000003f7886 */ /* 0x000fe20000020000 */
[----:B--2---:R-:W-:Y:S01]  /*0410*/  @P3 IMAD.MOV.U32 R6, RZ, RZ, R3 ;  /* 0x000000ffff063224 */ /* 0x004fe200078e0003 */
[----:B------:R-:W-:Y:S01]  /*0420*/  @!UP0 UMOV UR6, 0x400 ;  /* 0x0000040000068882 */ /* 0x000fe20000000000 */
[----:B------:R-:W-:-:S04]  /*0430*/  @!UP0 UIADD3 UR4, -UR4, 0x100000, URZ ;  /* 0x0010000004048890 */ /* 0x000fc8000fffe13f */
[----:B------:R-:W-:Y:S02]  /*0440*/  @!UP0 USHF.L.U32 UR5, UR4, 0xb, URZ ;  /* 0x0000000b04058899 */ /* 0x000fe4000800063f */
[----:B------:R-:W-:Y:S01]  /*0450*/  @!UP0 USHF.L.U32 UR4, UR4, 0x1, URZ ;  /* 0x0000000104048899 */ /* 0x000fe2000800063f */
[----:B------:R-:W-:Y:S02]  /*0460*/  @P3 IMAD.MOV.U32 R7, RZ, RZ, RZ ;  /* 0x000000ffff073224 */ /* 0x000fe400078e00ff */
[----:B------:R-:W-:Y:S01]  /*0470*/  IMAD.MOV.U32 R5, RZ, RZ, RZ ;  /* 0x000000ffff057224 */ /* 0x000fe200078e00ff */
[----:B------:R-:W1:Y:S01]  /*0480*/  @!UP0 S2UR UR7, SR_CgaCtaId ;  /* 0x00000000000789c3 */ /* 0x000e620000008800 */
[----:B------:R-:W-:-:S07]  /*0490*/  @P3 IMAD.MOV.U32 R11, RZ, RZ, RZ ;  /* 0x000000ffff0b3224 */ /* 0x000fce00078e00ff */
[----:B------:R-:W2:Y:S01]  /*04a0*/  @!P3 LDC R9, c[0x0][0xc] ;  /* 0x00000300ff09bb82 */ /* 0x000ea20000000800 */
[----:B0-----:R-:W-:-:S04]  /*04b0*/  @P3 IMAD.WIDE.U32 R16, R4, R17, R6 ;  /* 0x0000001104103225 */ /* 0x001fc800078e0006 */
[----:B------:R-:W-:Y:S01]  /*04c0*/  @P3 IMAD.IADD R17, R17, 0x1, R11 ;  /* 0x0000000111113824 */ /* 0x000fe200078e020b */
[----:B-1----:R-:W-:Y:S01]  /*04d0*/  @!UP0 ULEA UR6, UR7, UR6, 0x18 ;  /* 0x0000000607068291 */ /* 0x002fe2000f8ec03f */
[----:B------:R-:W-:Y:S01]  /*04e0*/  VOTEU.ALL UP0, P0 ;  /* 0x00000000003f7886 */ /* 0x000fe20000000000 */
[----:B------:R-:W-:-:S04]  /*04f0*/  ISETP.NE.AND P0, PT, R0, 0x3, PT ;  /* 0x000000030000780c */ /* 0x000fc80003f05270 */
[----:B------:R-:W-:Y:S01]  /*0500*/  ISETP.EQ.OR P0, PT, R0, RZ, !P0 ;  /* 0x000000ff0000720c */ /* 0x000fe20004702670 */
[----:B--2---:R-:W-:-:S03]  /*0510*/  @!P3 IMAD.WIDE.U32 R6, R9, R3, R4 ;  /* 0x000000030906b225 */ /* 0x004fc600078e0004 */
[C---:B------:R-:W-:Y:S01]  /*0520*/  ISETP.EQ.AND P0, PT, R8.reuse, RZ, P0 ;  /* 0x000000ff0800720c */ /* 0x040fe20000702270 */
[----:B------:R-:W-:Y:S01]  /*0530*/  VIADD R8, R8, 0xffffffff ;  /* 0xffffffff08087836 */ /* 0x000fe20000000000 */
[----:B------:R-:W0:Y:S02]  /*0540*/  FENCE.VIEW.ASYNC.S ;  /* 0x00000000000073c6 */ /* 0x000e240000000000 */
[----:B0-----:R0:W3:Y:S01]  /*0550*/  @!UP0 SYNCS.EXCH.64 URZ, [UR6+0x60], UR4 ;  /* 0x00006004063f85b2 */ /* 0x0010e20008000100 */
[----:B------:R-:W-:Y:S01]  /*0560*/  @!P3 IMAD.MOV.U32 R16, RZ, RZ, R6 ;  /* 0x000000ffff10b224 */ /* 0x000fe200078e0006 */
[----:B------:R-:W-:Y:S01]  /*0570*/  SEL R19, RZ, 0x1, !P0 ;  /* 0x00000001ff137807 */ /* 0x000fe20004000000 */
[----:B------:R-:W-:Y:S01]  /*0580*/  @!P3 IMAD.MOV.U32 R17, RZ, RZ, R7 ;  /* 0x000000ffff11b224 */ /* 0x000fe200078e0007 */
[----:B------:R-:W-:-:S04]  /*0590*/  ISETP.GE.U32.AND P1, PT, R8, 0x2, PT ;  /* 0x000000020800780c */ /* 0x000fc80003f26070 */
[----:B------:R-:W-:Y:S01]  /*05a0*/  SEL R19, R19, 0x2, P1 ;  /* 0x0000000213137807 */ /* 0x000fe20000800000 */
[----:B------:R0:W3:Y:S01]  /*05b0*/  @!UP1 SYNCS.EXCH.64 URZ, [UR6+0x68], UR4 ;  /* 0x00006804063f95b2 */ /* 0x0000e20008000100 */
[----:B------:R-:W-:Y:S01]  /*05c0*/  NOP ;  /* 0x0000000000007918 */ /* 0x000fe20000000000 */
[----:B---34-:R-:W-:Y:S06]  /*05d0*/  BAR.SYNC.DEFER_BLOCKING 0x0 ;  /* 0x0000000000007b1d */ /* 0x018fec0000010000 */
[----:B------:R-:W-:Y:S05]  /*05e0*/  @!P2 BRA `(.L_x_3) ;  /* 0x0000005c001ca947 */ /* 0x000fea0003800000 */
[----:B------:R-:W-:-:S13]  /*05f0*/  ISETP.GT.U32.AND P0, PT, R8, 0x1, PT ;  /* 0x000000010800780c */ /* 0x000fda0003f04070 */
[----:B0-----:R-:W-:Y:S05]  /*0600*/  @P0 EXIT ;  /* 0x000000000000094d */ /* 0x001fea0003800000 */
[----:B------:R-:W-:Y:S01]  /*0610*/  ULDC.64 UR4, c[0x0][0x650] ;  /* 0x0001940000047ab9 */ /* 0x000fe20000000a00 */
[----:B------:R-:W-:Y:S01]  /*0620*/  PRMT R0, RZ, 0x7610, R0 ;  /* 0x00007610ff007816 */ /* 0x000fe20000000000 */
[----:B------:R-:W-:Y:S01]  /*0630*/  IMAD.MOV.U32 R91, RZ, RZ, -0x1 ;  /* 0xffffffffff5b7424 */ /* 0x000fe200078e00ff */
[----:B------:R-:W-:Y:S01]  /*0640*/  ISETP.GE.U32.AND P0, PT, R16, UR4, PT ;  /* 0x0000000410007c0c */ /* 0x000fe2000bf06070 */
[----:B------:R-:W-:Y:S02]  /*0650*/  IMAD.MOV.U32 R92, RZ, RZ, -0x1 ;  /* 0xffffffffff5c7424 */ /* 0x000fe400078e00ff */
[----:B------:R-:W-:Y:S01]  /*0660*/  IMAD.MOV.U32 R89, RZ, RZ, -0x1 ;  /* 0xffffffffff597424 */ /* 0x000fe200078e00ff */
[----:B------:R-:W-:-:S13]  /*0670*/  ISETP.GE.U32.AND.EX P0, PT, R17, UR5, PT, P0 ;  /* 0x0000000511007c0c */ /* 0x000fda000bf06100 */
[----:B------:R-:W-:Y:S05]  /*0680*/  @P0 BRA `(.L_x_4) ;  /* 0x0000000400540947 */ /* 0x000fea0003800000 */
[----:B------:R-:W0:Y:S01]  /*0690*/  LDC.64 R14, c[0x0][0x628] ;  /* 0x00018a00ff0e7b82 */ /* 0x000e220000000a00 */
[----:B------:R-:W-:Y:S02]  /*06a0*/  IMAD.MOV.U32 R6, RZ, RZ, R16 ;  /* 0x000000ffff067224 */ /* 0x000fe400078e0010 */
[----:B------:R-:W-:-:S05]  /*06b0*/  IMAD.MOV.U32 R7, RZ, RZ, R17 ;  /* 0x000000ffff077224 */ /* 0x000fca00078e0011 */
[----:B------:R-:W1:Y:S08]  /*06c0*/  LDC R0, c[0x0][0x630] ;  /* 0x00018c00ff007b82 */ /* 0x000e700000000800 */
[----:B------:R-:W2:Y:S01]  /*06d0*/  LDC.64 R20, c[0x0][0x620] ;  /* 0x00018800ff147b82 */ /* 0x000ea20000000a00 */
[----:B0-----:R-:W-:-:S04]  /*06e0*/  ISETP.NE.U32.AND P0, PT, R14, RZ, PT ;  /* 0x000000ff0e00720c */ /* 0x001fc80003f05070 */
[----:B------:R-:W-:-:S13]  /*06f0*/  ISETP.NE.AND.EX P0, PT, R15, RZ, PT, P0 ;  /* 0x000000ff0f00720c */ /* 0x000fda0003f05300 */
[----:B-12---:R-:W-:Y:S05]  /*0700*/  @!P0 BRA `(.L_x_5) ;  /* 0x0000000000288947 */ /* 0x006fea0003800000 */
[----:B------:R-:W0:Y:S02]  /*0710*/  LDC R11, c[0x0][0x634] ;  /* 0x00018d00ff0b7b82 */ /* 0x000e240000000800 */
[----:B0-----:R-:W-:-:S05]  /*0720*/  IADD3 R11, P0, R16, R11, RZ ;  /* 0x0000000b100b7210 */ /* 0x001fca0007f1e0ff */
[----:B------:R-:W-:-:S04]  /*0730*/  IMAD.X R13, RZ, RZ, R17, P0 ;  /* 0x000000ffff0d7224 */ /* 0x000fc800000e0611 */
[----:B------:R-:W-:-:S04]  /*0740*/  IMAD.WIDE.U32 R6, R13, R14, RZ ;  /* 0x0000000e0d067225 */ /* 0x000fc800078e00ff */
[----:B------:R-:W-:-:S04]  /*0750*/  IMAD.WIDE.U32 R8, P0, R11, R15, R6 ;  /* 0x0000000f0b087225 */ /* 0x000fc80007800006 */
[----:B------:R-:W-:-:S04]  /*0760*/  IMAD.WIDE.U32 R6, R11, R14, RZ ;  /* 0x0000000e0b067225 */ /* 0x000fc800078e00ff */
[----:B------:R-:W-:Y:S01]  /*0770*/  IMAD.X R11, RZ, RZ, RZ, P0 ;  /* 0x000000ffff0b7224 */ /* 0x000fe200000e06ff */
[----:B------:R-:W-:Y:S01]  /*0780*/  IADD3 RZ, P0, R7, R8, RZ ;  /* 0x0000000807ff7210 */ /* 0x000fe20007f1e0ff */
[----:B------:R-:W-:-:S04]  /*0790*/  IMAD.MOV.U32 R10, RZ, RZ, R9 ;  /* 0x000000ffff0a7224 */ /* 0x000fc800078e0009 */
[----:B------:R-:W-:-:S08]  /*07a0*/  IMAD.WIDE.U32.X R6, R13, R15, R10, P0 ;  /* 0x0000000f0d067225 */ /* 0x000fd000000e040a */
.L_x_5:
[-CC-:B------:R-:W-:Y:S01]  /*07b0*/  SHF.R.U64 R89, R6, R0.reuse, R7.reuse ;  /* 0x0000000006597219 */ /* 0x180fe20000001207 */
[----:B------:R-:W0:Y:S01]  /*07c0*/  LDC R10, c[0x0][0x618] ;  /* 0x00018600ff0a7b82 */ /* 0x000e220000000800 */
[----:B------:R-:W-:Y:S01]  /*07d0*/  SHF.R.U32.HI R5, RZ, R0, R7 ;  /* 0x00000000ff057219 */ /* 0x000fe20000011607 */
[----:B------:R-:W-:Y:S01]  /*07e0*/  ULDC UR4, c[0x0][0x150] ;  /* 0x0000540000047ab9 */ /* 0x000fe20000000800 */
[----:B------:R-:W-:Y:S02]  /*07f0*/  IADD3 R9, P0, RZ, -R89, RZ ;  /* 0x80000059ff097210 */ /* 0x000fe40007f1e0ff */
[----:B------:R-:W-:-:S03]  /*0800*/  I2FP.F32.U32 R0, R4 ;  /* 0x0000000400007245 */ /* 0x000fc60000201000 */
[----:B------:R-:W1:Y:S01]  /*0810*/  LDC.64 R28, c[0x0][0x640] ;  /* 0x00019000ff1c7b82 */ /* 0x000e620000000a00 */
[----:B------:R-:W-:Y:S02]  /*0820*/  IMAD.X R11, RZ, RZ, ~R5, P0 ;  /* 0x000000ffff0b7224 */ /* 0x000fe400000e0e05 */
[----:B------:R-:W-:Y:S01]  /*0830*/  FMUL R0, R0, UR4 ;  /* 0x0000000400007c20 */ /* 0x000fe20008400000 */
[----:B------:R-:W-:Y:S01]  /*0840*/  IMAD.WIDE.U32 R6, R9, R20, R16 ;  /* 0x0000001409067225 */ /* 0x000fe200078e0010 */
[----:B------:R-:W-:-:S03]  /*0850*/  ULDC UR4, c[0x0][0x154] ;  /* 0x0000550000047ab9 */ /* 0x000fc60000000800 */
[----:B------:R-:W-:Y:S01]  /*0860*/  IMAD R8, R11, R20, RZ ;  /* 0x000000140b087224 */ /* 0x000fe200078e02ff */
[----:B------:R-:W2:Y:S01]  /*0870*/  LDC R5, c[0x0][0x144] ;  /* 0x00005100ff057b82 */ /* 0x000ea20000000800 */
[----:B------:R-:W3:Y:S02]  /*0880*/  F2I.U32.TRUNC.NTZ R0, R0 ;  /* 0x0000000000007305 */ /* 0x000ee4000020f000 */
[----:B------:R-:W-:-:S04]  /*0890*/  IMAD R9, R9, R21, R8 ;  /* 0x0000001509097224 */ /* 0x000fc800078e0208 */
[----:B------:R-:W-:Y:S01]  /*08a0*/  IMAD.IADD R7, R7, 0x1, R9 ;  /* 0x0000000107077824 */ /* 0x000fe200078e0209 */
[----:B------:R-:W4:Y:S01]  /*08b0*/  LDC R12, c[0x0][0x608] ;  /* 0x00018200ff0c7b82 */ /* 0x000f220000000800 */
[----:B------:R-:W-:-:S03]  /*08c0*/  IMAD.MOV.U32 R9, RZ, RZ, -0x1 ;  /* 0xffffffffff097424 */ /* 0x000fc600078e00ff */
[-CC-:B0-----:R-:W-:Y:S02]  /*08d0*/  SHF.R.U64 R20, R6, R10.reuse, R7.reuse ;  /* 0x0000000a06147219 */ /* 0x181fe40000001207 */
[----:B------:R-:W-:Y:S02]  /*08e0*/  I2FP.F32.U32 R6, R3 ;  /* 0x0000000300067245 */ /* 0x000fe40000201000 */
[----:B------:R-:W0:Y:S01]  /*08f0*/  LDC R26, c[0x0][0x658] ;  /* 0x00019600ff1a7b82 */ /* 0x000e220000000800 */
[----:B-1----:R-:W-:Y:S01]  /*0900*/  ISETP.NE.U32.AND P0, PT, R28, RZ, PT ;  /* 0x000000ff1c00720c */ /* 0x002fe20003f05070 */
[----:B---3--:R-:W-:Y:S01]  /*0910*/  IMAD.MOV R8, RZ, RZ, -R0 ;  /* 0x000000ffff087224 */ /* 0x008fe200078e0a00 */
[----:B------:R-:W-:Y:S01]  /*0920*/  SHF.R.U32.HI R7, RZ, R10, R7 ;  /* 0x0000000aff077219 */ /* 0x000fe20000011607 */
[----:B------:R-:W-:Y:S01]  /*0930*/  FMUL R6, R6, UR4 ;  /* 0x0000000406067c20 */ /* 0x000fe20008400000 */
[----:B------:R-:W-:-:S03]  /*0940*/  ISETP.NE.AND.EX P0, PT, R29, RZ, PT, P0 ;  /* 0x000000ff1d00720c */ /* 0x000fc60003f05300 */
[----:B------:R-:W1:Y:S01]  /*0950*/  LDC R14, c[0x0][0x148] ;  /* 0x00005200ff0e7b82 */ /* 0x000e620000000800 */
[----:B--2---:R-:W-:-:S07]  /*0960*/  IMAD R0, R5, R8, R4 ;  /* 0x0000000805007224 */ /* 0x004fce00078e0204 */
[----:B------:R-:W2:Y:S01]  /*0970*/  LDC R24, c[0x0][0x600] ;  /* 0x00018000ff187b82 */ /* 0x000ea20000000800 */
[-CC-:B----4-:R-:W-:Y:S02]  /*0980*/  SHF.R.U64 R30, R20, R12.reuse, R7.reuse ;  /* 0x0000000c141e7219 */ /* 0x190fe40000001207 */
[----:B------:R-:W-:Y:S01]  /*0990*/  SHF.R.U32.HI R5, RZ, R12, R7 ;  /* 0x0000000cff057219 */ /* 0x000fe20000011607 */
[----:B------:R-:W-:Y:S01]  /*09a0*/  IMAD.MOV.U32 R7, RZ, RZ, 0x1 ;  /* 0x00000001ff077424 */ /* 0x000fe200078e00ff */
[----:B------:R3:W4:Y:S03]  /*09b0*/  F2I.U32.TRUNC.NTZ R12, R6 ;  /* 0x00000006000c7305 */ /* 0x000726000020f000 */
[----:B------:R-:W1:Y:S01]  /*09c0*/  LDC R15, c[0x0][0x648] ;  /* 0x00019200ff0f7b82 */ /* 0x000e620000000800 */
[-C--:B0-----:R-:W-:Y:S02]  /*09d0*/  SHF.L.U32 R4, R9, R26.reuse, RZ ;  /* 0x0000001a09047219 */ /* 0x081fe400000006ff */
[----:B------:R-:W-:-:S02]  /*09e0*/  SHF.R.U64 R32, R30, R26, R5 ;  /* 0x0000001a1e207219 */ /* 0x000fc40000001205 */
[----:B------:R-:W-:Y:S02]  /*09f0*/  LOP3.LUT R11, RZ, R4, RZ, 0x33, !PT ;  /* 0x00000004ff0b7212 */ /* 0x000fe400078e33ff */
[-C--:B------:R-:W-:Y:S01]  /*0a00*/  SHF.R.U32.HI R5, RZ, R26.reuse, R5 ;  /* 0x0000001aff057219 */ /* 0x080fe20000011605 */
[----:B------:R-:W0:Y:S01]  /*0a10*/  LDC R21, c[0x0][0x638] ;  /* 0x00018e00ff157b82 */ /* 0x000e220000000800 */
[----:B------:R-:W-:Y:S01]  /*0a20*/  SHF.L.U32 R10, R7, R26, RZ ;  /* 0x0000001a070a7219 */ /* 0x000fe200000006ff */
[----:B------:R-:W-:-:S06]  /*0a30*/  IMAD.MOV.U32 R4, RZ, RZ, R32 ;  /* 0x000000ffff047224 */ /* 0x000fcc00078e0020 */
[----:B------:R-:W0:Y:S01]  /*0a40*/  LDC R91, c[0x0][0x610] ;  /* 0x00018400ff5b7b82 */ /* 0x000e220000000800 */
[----:B---34-:R-:W-:Y:S05]  /*0a50*/  @!P0 BRA `(.L_x_6) ;  /* 0x0000000000288947 */ /* 0x018fea0003800000 */
[----:B------:R-:W3:Y:S02]  /*0a60*/  LDC R9, c[0x0][0x64c] ;  /* 0x00019300ff097b82 */ /* 0x000ee40000000800 */
[----:B---3--:R-:W-:-:S05]  /*0a70*/  IADD3 R9, P0, R32, R9, RZ ;  /* 0x0000000920097210 */ /* 0x008fca0007f1e0ff */
        /* <DEDUP_REMOVED lines=8> */
.L_x_6:
[----:B-1----:R-:W-:Y:S01]  /*0b00*/  SHF.R.U64 R4, R4, R15, R5 ;  /* 0x0000000f04047219 */ /* 0x002fe20000001205 */
[----:B--2---:R-:W-:Y:S01]  /*0b10*/  VIADD R5, R24, 0xffffffff ;  /* 0xffffffff18057836 */ /* 0x004fe20000000000 */
[----:B------:R-:W-:Y:S01]  /*0b20*/  LOP3.LUT R11, R30, R11, RZ, 0xc0, !PT ;  /* 0x0000000b1e0b7212 */ /* 0x000fe200078ec0ff */
[----:B------:R-:W-:Y:S02]  /*0b30*/  IMAD.MOV R12, RZ, RZ, -R12 ;  /* 0x000000ffff0c7224 */ /* 0x000fe400078e0a0c */
[----:B------:R-:W-:Y:S02]  /*0b40*/  IMAD.MOV R6, RZ, RZ, -R4 ;  /* 0x000000ffff067224 */ /* 0x000fe400078e0a04 */
[----:B------:R-:W-:Y:S01]  /*0b50*/  IMAD R11, R10, R4, R11 ;  /* 0x000000040a0b7224 */ /* 0x000fe200078e020b */
[----:B------:R-:W-:Y:S01]  /*0b60*/  LOP3.LUT R4, R20, R5, RZ, 0xc0, !PT ;  /* 0x0000000514047212 */ /* 0x000fe200078ec0ff */
[----:B------:R-:W-:Y:S02]  /*0b70*/  @P3 IMAD R0, R14, R12, R3 ;  /* 0x0000000c0e003224 */ /* 0x000fe400078e0203 */
[----:B0-----:R-:W-:-:S02]  /*0b80*/  IMAD R3, R6, R21, R32 ;  /* 0x0000001506037224 */ /* 0x001fc400078e0220 */
[----:B------:R-:W-:Y:S02]  /*0b90*/  IMAD R91, R11, R91, R0 ;  /* 0x0000005b0b5b7224 */ /* 0x000fe400078e0200 */
[----:B------:R-:W-:Y:S02]  /*0ba0*/  IMAD R4, R3, R24, R4 ;  /* 0x0000001803047224 */ /* 0x000fe400078e0204 */
[----:B------:R-:W-:-:S03]  /*0bb0*/  IMAD.MOV.U32 R0, RZ, RZ, 0x1 ;  /* 0x00000001ff007424 */ /* 0x000fc600078e00ff */
[----:B------:R-:W-:Y:S02]  /*0bc0*/  SEL R92, R4, R91, !P3 ;  /* 0x0000005b045c7207 */ /* 0x000fe40005800000 */
[----:B------:R-:W-:-:S07]  /*0bd0*/  SEL R91, R91, R4, !P3 ;  /* 0x000000045b5b7207 */ /* 0x000fce0005800000 */
.L_x_4:
[----:B------:R-:W-:-:S08]  /*0be0*/  NOP ;  /* 0x0000000000007918 */ /* 0x000fd00000000000 */
[----:B------:R-:W0:Y:S02]  /*0bf0*/  USETMAXREG.TRY_ALLOC.CTAPOOL UP0, 0xe8 ;  /* 0x000000e8000079c8 */ /* 0x000e240008000600 */
[----:B0-----:R-:W-:-:S13]  /*0c00*/  PLOP3.LUT P0, PT, PT, PT, UP0, 0x80, 0x0 ;  /* 0x000000000000781c */ /* 0x001fda0003f0f008 */
[----:B------:R-:W-:Y:S05]  /*0c10*/  @!P0 BRA `(.L_x_4) ;  /* 0xfffffffc00f08947 */ /* 0x000fea000383ffff */
[----:B------:R-:W-:Y:S01]  /*0c20*/  ULDC.64 UR4, c[0x0][0x598] ;  /* 0x0001660000047ab9 */ /* 0x000fe20000000a00 */
[----:B------:R-:W-:Y:S01]  /*0c30*/  ULDC.64 UR36, c[0x0][0x208] ;  /* 0x0000820000247ab9 */ /* 0x000fe20000000a00 */
[----:B------:R-:W-:-:S04]  /*0c40*/  ISETP.NE.U32.AND P0, PT, RZ, UR4, PT ;  /* 0x00000004ff007c0c */ /* 0x000fc8000bf05070 */
[----:B------:R-:W-:-:S13]  /*0c50*/  ISETP.NE.AND.EX P0, PT, RZ, UR5, PT, P0 ;  /* 0x00000005ff007c0c */ /* 0x000fda000bf05300 */
[----:B------:R-:W-:Y:S05]  /*0c60*/  @!P0 BRA `(.L_x_7) ;  /* 0x00000000001c8947 */ /* 0x000fea0003800000 */
[----:B------:R-:W0:Y:S02]  /*0c70*/  LDC.64 R4, c[0x0][0x598] ;  /* 0x00016600ff047b82 */ /* 0x000e240000000a00 */
[----:B0-----:R-:W2:Y:S02]  /*0c80*/  LDG.E.64 R4, desc[UR36][R4.64] ;  /* 0x0000002404047981 */ /* 0x001ea4000c1e1b00 */
[----:B--2---:R-:W-:-:S04]  /*0c90*/  ISETP.NE.U32.AND P0, PT, R4, RZ, PT ;  /* 0x000000ff0400720c */ /* 0x004fc80003f05070 */
[----:B------:R-:W-:-:S13]  /*0ca0*/  ISETP.NE.AND.EX P0, PT, R5, RZ, PT, P0 ;  /* 0x000000ff0500720c */ /* 0x000fda0003f05300 */
[----:B------:R-:W-:Y:S05]  /*0cb0*/  @!P0 BRA `(.L_x_7) ;  /* 0x0000000000088947 */ /* 0x000fea0003800000 */
[----:B------:R0:W5:Y:S01]  /*0cc0*/  LD.E R23, desc[UR36][R4.64] ;  /* 0x0000002404177980 */ /* 0x000162000c101900 */
[----:B------:R-:W-:Y:S05]  /*0cd0*/  BRA `(.L_x_8) ;  /* 0x0000000000247947 */ /* 0x000fea0003800000 */
.L_x_7:
[----:B------:R-:W-:Y:S02]  /*0ce0*/  ULDC.64 UR4, c[0x0][0x588] ;  /* 0x0001620000047ab9 */ /* 0x000fe40000000a00 */
[----:B------:R-:W-:-:S04]  /*0cf0*/  ISETP.NE.U32.AND P0, PT, RZ, UR4, PT ;  /* 0x00000004ff007c0c */ /* 0x000fc8000bf05070 */
[----:B------:R-:W-:-:S13]  /*0d00*/  ISETP.NE.AND.EX P0, PT, RZ, UR5, PT, P0 ;  /* 0x00000005ff007c0c */ /* 0x000fda000bf05300 */
[----:B------:R-:W-:Y:S05]  /*0d10*/  @!P0 BRA `(.L_x_9) ;  /* 0x00000000000c8947 */ /* 0x000fea0003800000 */
[----:B------:R-:W0:Y:S02]  /*0d20*/  LDC.64 R4, c[0x0][0x588] ;  /* 0x00016200ff047b82 */ /* 0x000e240000000a00 */
[----:B0-----:R1:W5:Y:S01]  /*0d30*/  LDG.E R23, desc[UR36][R4.64] ;  /* 0x0000002404177981 */ /* 0x001362000c1e1900 */
[----:B------:R-:W-:Y:S05]  /*0d40*/  BRA `(.L_x_8) ;  /* 0x0000000000087947 */ /* 0x000fea0003800000 */
.L_x_9:
[----:B------:R-:W-:Y:S02]  /*0d50*/  ULDC UR4, c[0x0][0x580] ;  /* 0x0001600000047ab9 */ /* 0x000fe40000000800 */
[----:B------:R-:W-:-:S07]  /*0d60*/  IMAD.U32 R23, RZ, RZ, UR4 ;  /* 0x00000004ff177e24 */ /* 0x000fce000f8e00ff */
.L_x_8:
[----:B------:R-:W-:Y:S02]  /*0d70*/  ULDC.64 UR4, c[0x0][0x5a0] ;  /* 0x0001680000047ab9 */ /* 0x000fe40000000a00 */
[----:B------:R-:W-:-:S04]  /*0d80*/  ISETP.NE.U32.AND P0, PT, RZ, UR4, PT ;  /* 0x00000004ff007c0c */ /* 0x000fc8000bf05070 */
[----:B------:R-:W-:-:S13]  /*0d90*/  ISETP.NE.AND.EX P0, PT, RZ, UR5, PT, P0 ;  /* 0x00000005ff007c0c */ /* 0x000fda000bf05300 */
[----:B------:R-:W-:Y:S05]  /*0da0*/  @!P0 BRA `(.L_x_10) ;  /* 0x00000000001c8947 */ /* 0x000fea0003800000 */
[----:B01----:R-:W0:Y:S02]  /*0db0*/  LDC.64 R4, c[0x0][0x5a0] ;  /* 0x00016800ff047b82 */ /* 0x003e240000000a00 */
[----:B0-----:R-:W2:Y:S02]  /*0dc0*/  LDG.E.64 R4, desc[UR36][R4.64] ;  /* 0x0000002404047981 */ /* 0x001ea4000c1e1b00 */
[----:B--2---:R-:W-:-:S04]  /*0dd0*/  ISETP.NE.U32.AND P0, PT, R4, RZ, PT ;  /* 0x000000ff0400720c */ /* 0x004fc80003f05070 */
[----:B------:R-:W-:-:S13]  /*0de0*/  ISETP.NE.AND.EX P0, PT, R5, RZ, PT, P0 ;  /* 0x000000ff0500720c */ /* 0x000fda0003f05300 */
[----:B------:R-:W-:Y:S05]  /*0df0*/  @!P0 BRA `(.L_x_10) ;  /* 0x0000000000088947 */ /* 0x000fea0003800000 */
[----:B------:R0:W5:Y:S01]  /*0e00*/  LD.E R88, desc[UR36][R4.64] ;  /* 0x0000002404587980 */ /* 0x000162000c101900 */
[----:B------:R-:W-:Y:S05]  /*0e10*/  BRA `(.L_x_11) ;  /* 0x0000000000247947 */ /* 0x000fea0003800000 */
.L_x_10:
[----:B------:R-:W-:Y:S02]  /*0e20*/  ULDC.64 UR4, c[0x0][0x590] ;  /* 0x0001640000047ab9 */ /* 0x000fe40000000a00 */
[----:B------:R-:W-:-:S04]  /*0e30*/  ISETP.NE.U32.AND P0, PT, RZ, UR4, PT ;  /* 0x00000004ff007c0c */ /* 0x000fc8000bf05070 */
[----:B------:R-:W-:-:S13]  /*0e40*/  ISETP.NE.AND.EX P0, PT, RZ, UR5, PT, P0 ;  /* 0x00000005ff007c0c */ /* 0x000fda000bf05300 */
[----:B------:R-:W-:Y:S05]  /*0e50*/  @!P0 BRA `(.L_x_12) ;  /* 0x00000000000c8947 */ /* 0x000fea0003800000 */
[----:B01----:R-:W0:Y:S02]  /*0e60*/  LDC.64 R4, c[0x0][0x590] ;  /* 0x00016400ff047b82 */ /* 0x003e240000000a00 */
[----:B0-----:R1:W5:Y:S01]  /*0e70*/  LDG.E R88, desc[UR36][R4.64] ;  /* 0x0000002404587981 */ /* 0x001362000c1e1900 */
[----:B------:R-:W-:Y:S05]  /*0e80*/  BRA `(.L_x_11) ;  /* 0x0000000000087947 */ /* 0x000fea0003800000 */
.L_x_12:
[----:B------:R-:W-:Y:S02]  /*0e90*/  ULDC UR4, c[0x0][0x584] ;  /* 0x0001610000047ab9 */ /* 0x000fe40000000800 */
[----:B------:R-:W-:-:S07]  /*0ea0*/  IMAD.U32 R88, RZ, RZ, UR4 ;  /* 0x00000004ff587e24 */ /* 0x000fce000f8e00ff */
.L_x_11:
[----:B------:R-:W-:-:S13]  /*0eb0*/  LOP3.LUT P0, RZ, R0, 0xff, RZ, 0xc0, !PT ;  /* 0x000000ff00ff7812 */ /* 0x000fda000780c0ff */
[----:B------:R-:W-:Y:S05]  /*0ec0*/  @!P0 EXIT ;  /* 0x000000000000894d */ /* 0x000fea0003800000 */
[----:B------:R-:W-:Y:S01]  /*0ed0*/  ULDC UR4, c[0x0][0x28c] ;  /* 0x0000a30000047ab9 */ /* 0x000fe20000000800 */
[----:B------:R-:W-:Y:S01]  /*0ee0*/  LOP3.LUT R90, R19, 0x1, RZ, 0xfc, !PT ;  /* 0x00000001135a7812 */ /* 0x000fe200078efcff */
[----:B------:R-:W-:Y:S01]  /*0ef0*/  UIADD3 UR4, UR4, 0x1f, URZ ;  /* 0x0000001f04047890 */ /* 0x000fe2000fffe03f */
[----:B------:R-:W-:Y:S01]  /*0f00*/  UMOV UR38, URZ ;  /* 0x0000003f00267c82 */ /* 0x000fe20008000000 */
[----:B------:R-:W-:Y:S02]  /*0f10*/  UMOV UR39, URZ ;  /* 0x0000003f00277c82 */ /* 0x000fe40008000000 */
[----:B------:R-:W-:-:S04]  /*0f20*/  USHF.R.S32.HI UR5, URZ, 0x1f, UR4 ;  /* 0x0000001f3f057899 */ /* 0x000fc80008011404 */
[----:B------:R-:W-:-:S04]  /*0f30*/  ULEA.HI UR5, UR5, UR4, URZ, 0x5 ;  /* 0x0000000405057291 */ /* 0x000fc8000f8f283f */
[----:B------:R-:W-:-:S12]  /*0f40*/  USHF.R.S32.HI UR40, URZ, 0x5, UR5 ;  /* 0x000000053f287899 */ /* 0x000fd80008011405 */
.L_x_158:
[----:B------:R-:W-:Y:S01]  /*0f50*/  LOP3.LUT R0, R18, 0x80, RZ, 0xc0, !PT ;  /* 0x0000008012007812 */ /* 0x000fe200078ec0ff */
[----:B--2---:R-:W2:Y:S01]  /*0f60*/  S2UR UR7, SR_CgaCtaId ;  /* 0x00000000000779c3 */ /* 0x004ea20000008800 */
[----:B------:R-:W-:Y:S02]  /*0f70*/  UMOV UR6, 0x400 ;  /* 0x0000040000067882 */ /* 0x000fe40000000000 */
[----:B------:R-:W-:-:S06]  /*0f80*/  SHF.R.U32.HI R0, RZ, 0x7, R0 ;  /* 0x00000007ff007819 */ /* 0x000fcc0000011600 */
[----:B---3--:R-:W3:Y:S01]  /*0f90*/  SHFL.IDX PT, R0, R0, RZ, 0x1f ;  /* 0x00001fff00007589 */ /* 0x008ee200000e0000 */
[----:B--2---:R-:W-:Y:S01]  /*0fa0*/  ULEA UR42, UR7, UR6, 0x18 ;  /* 0x00000006072a7291 */ /* 0x004fe2000f8ec03f */
[----:B---3--:R-:W-:-:S13]  /*0fb0*/  R2UR UR4, R0 ;  /* 0x00000000000472ca */ /* 0x008fda00000e0000 */
[----:B------:R-:W-:-:S04]  /*0fc0*/  ULEA.HI UR5, UR4, UR4, URZ, 0x1 ;  /* 0x0000000404057291 */ /* 0x000fc8000f8f083f */
[----:B------:R-:W-:-:S04]  /*0fd0*/  ULOP3.LUT UR5, UR5, 0xffffe, URZ, 0xc0, !UPT ;  /* 0x000ffffe05057892 */ /* 0x000fc8000f8ec03f */
[----:B------:R-:W-:-:S03]  /*0fe0*/  UIADD3 UR5, UR4, -UR5, URZ ;  /* 0x8000000504057290 */ /* 0x000fc6000fffe03f */
[----:B------:R-:W-:Y:S01]  /*0ff0*/  ULDC UR4, c[0x0][0x28c] ;  /* 0x0000a30000047ab9 */ /* 0x000fe20000000800 */
[----:B------:R-:W-:Y:S01]  /*1000*/  ULEA UR5, UR5, UR42, 0xc ;  /* 0x0000002a05057291 */ /* 0x000fe2000f8e603f */
[----:B------:R-:W-:-:S03]  /*1010*/  ISETP.LT.AND P0, PT, RZ, UR4, PT ;  /* 0x00000004ff007c0c */ /* 0x000fc6000bf01270 */
[----:B------:R-:W-:-:S04]  /*1020*/  UIADD3 UR5, UR5, 0x100, URZ ;  /* 0x0000010005057890 */ /* 0x000fc8000fffe03f */
[----:B------:R-:W-:-:S04]  /*1030*/  USHF.R.U32.HI UR5, URZ, 0x4, UR5 ;  /* 0x000000043f057899 */ /* 0x000fc80008011605 */
[----:B------:R-:W-:Y:S02]  /*1040*/  ULOP3.LUT UR41, UR5, 0x3fff, URZ, 0xc0, !UPT ;  /* 0x00003fff05297892 */ /* 0x000fe4000f8ec03f */
[----:B-1--45:R-:W-:Y:S10]  /*1050*/  @P0 BRA `(.L_x_13) ;  /* 0x0000000000400947 */ /* 0x032ff40003800000 */
[----:B------:R-:W-:Y:S01]  /*1060*/  MOV R0, 0x0 ;  /* 0x0000000000007802 */ /* 0x000fe20000000f00 */
[----:B------:R-:W-:Y:S01]  /*1070*/  ULDC.64 UR4, c[0x4][0x68] ;  /* 0x01001a0000047ab9 */ /* 0x000fe20000000a00 */
[----:B------:R-:W-:Y:S01]  /*1080*/  ULDC.64 UR6, c[0x4][0x8] ;  /* 0x0100020000067ab9 */ /* 0x000fe20000000a00 */
[----:B01----:R-:W-:Y:S01]  /*1090*/  IMAD.U32 R4, RZ, RZ, UR4 ;  /* 0x00000004ff047e24 */ /* 0x003fe2000f8e00ff */
[----:B------:R0:W1:Y:S01]  /*10a0*/  LDC.64 R14, c[0x4][R0] ;  /* 0x01000000000e7b82 */ /* 0x0000620000000a00 */
[----:B------:R-:W-:Y:S01]  /*10b0*/  IMAD.U32 R5, RZ, RZ, UR5 ;  /* 0x00000005ff057e24 */ /* 0x000fe2000f8e00ff */
[----:B------:R-:W-:Y:S01]  /*10c0*/  ULDC.64 UR4, c[0x4][0x70] ;  /* 0x01001c0000047ab9 */ /* 0x000fe20000000a00 */
[----:B------:R-:W-:Y:S02]  /*10d0*/  IMAD.U32 R10, RZ, RZ, UR6 ;  /* 0x00000006ff0a7e24 */ /* 0x000fe4000f8e00ff */
[----:B------:R-:W-:Y:S02]  /*10e0*/  IMAD.U32 R6, RZ, RZ, UR4 ;  /* 0x00000004ff067e24 */ /* 0x000fe4000f8e00ff */
[----:B------:R-:W-:-:S02]  /*10f0*/  IMAD.U32 R7, RZ, RZ, UR5 ;  /* 0x00000005ff077e24 */ /* 0x000fc4000f8e00ff */
[----:B------:R-:W-:Y:S02]  /*1100*/  IMAD.U32 R11, RZ, RZ, UR7 ;  /* 0x00000007ff0b7e24 */ /* 0x000fe4000f8e00ff */
[----:B------:R-:W-:Y:S02]  /*1110*/  IMAD.MOV.U32 R8, RZ, RZ, 0x1e1 ;  /* 0x000001e1ff087424 */ /* 0x000fe400078e00ff */
[----:B------:R-:W-:Y:S02]  /*1120*/  IMAD.MOV.U32 R12, RZ, RZ, 0x1 ;  /* 0x00000001ff0c7424 */ /* 0x000fe400078e00ff */
[----:B0-----:R-:W-:-:S07]  /*1130*/  IMAD.MOV.U32 R13, RZ, RZ, RZ ;  /* 0x000000ffff0d7224 */ /* 0x001fce00078e00ff */
[----:B------:R-:W-:-:S07]  /*1140*/  LEPC R20, `(.L_x_13) ;  /* 0x000000001014794e */ /* 0x000fce0000000000 */
[----:B-1---5:R-:W-:Y:S05]  /*1150*/  CALL.ABS.NOINC R14 ;  /* 0x000000000e007343 */ /* 0x022fea0003c00000 */
.L_x_13:
[----:B------:R-:W-:-:S13]  /*1160*/  ISETP.NE.AND P0, PT, R90, 0x3, PT ;  /* 0x000000035a00780c */ /* 0x000fda0003f05270 */
[----:B------:R-:W-:Y:S05]  /*1170*/  @!P0 BRA `(.L_x_14) ;  /* 0x0000000000048947 */ /* 0x000fea0003800000 */
[----:B------:R-:W-:Y:S01]  /*1180*/  BPT.TRAP 0x1 ;  /* 0x000000040000795c */ /* 0x000fe20000300000 */
.L_x_14:
[----:B------:R-:W-:Y:S02]  /*1190*/  IMAD.U32 R3, RZ, RZ, UR39 ;  /* 0x00000027ff037e24 */ /* 0x000fe4000f8e00ff */
[----:B------:R-:W-:-:S03]  /*11a0*/  IMAD.U32 R0, RZ, RZ, UR38 ;  /* 0x00000026ff007e24 */ /* 0x000fc6000f8e00ff */
[----:B------:R-:W-:Y:S02]  /*11b0*/  LEA R3, R3, UR42, 0x3 ;  /* 0x0000002a03037c11 */ /* 0x000fe4000f8e18ff */
[----:B------:R-:W-:-:S04]  /*11c0*/  SHF.L.U32 R0, R0, 0x1f, RZ ;  /* 0x0000001f00007819 */ /* 0x000fc800000006ff */
[----:B------:R2:W3:Y:S01]  /*11d0*/  SYNCS.PHASECHK.TRANS64.TRYWAIT P1, [R3+URZ], R0 ;  /* 0x00000000030075a7 */ /* 0x0004e2000802017f */
[----:B------:R-:W-:Y:S05]  /*11e0*/  @!P0 BRA `(.L_x_15) ;  /* 0x0000000000048947 */ /* 0x000fea0003800000 */
[----:B------:R-:W-:Y:S01]  /*11f0*/  BPT.TRAP 0x1 ;  /* 0x000000040000795c */ /* 0x000fe20000300000 */
.L_x_15:
[----:B---3--:R-:W-:Y:S05]  /*1200*/  @P1 BRA `(.L_x_16) ;  /* 0x0000000000081947 */ /* 0x008fea0003800000 */
[----:B------:R-:W3:Y:S02]  /*1210*/  SYNCS.PHASECHK.TRANS64.TRYWAIT P1, [R3+URZ], R0 ;  /* 0x00000000030075a7 */ /* 0x000ee4000802017f */
[----:B---3--:R-:W-:Y:S05]  /*1220*/  @!P1 BRA `(.L_x_17) ;  /* 0x0000006400b49947 */ /* 0x008fea0003800000 */
.L_x_16:
[----:B------:R-:W-:-:S04]  /*1230*/  UISETP.LT.AND UP0, UPT, UR40, 0x1, UPT ;  /* 0x000000012800788c */ /* 0x000fc8000bf01270 */
[----:B------:R-:W-:-:S04]  /*1240*/  USEL UR4, UR40, 0x1, UP0 ;  /* 0x0000000128047887 */ /* 0x000fc80008000000 */
[----:B------:R-:W-:-:S06]  /*1250*/  UIADD3 UR4, UR40, -UR4, URZ ;  /* 0x8000000428047290 */ /* 0x000fcc000fffe03f */
[----:B--23--:R-:W-:Y:S01]  /*1260*/  IMAD.U32 R0, RZ, RZ, UR4 ;  /* 0x00000004ff007e24 */ /* 0x00cfe2000f8e00ff */
[----:B------:R-:W-:Y:S05]  /*1270*/  WARPSYNC.ALL ;  /* 0x0000000000007948 */ /* 0x000fea0003800000 */
[----:B------:R-:W-:Y:S01]  /*1280*/  ISETP.GE.AND P1, PT, R0, 0x1, PT ;  /* 0x000000010000780c */ /* 0x000fe20003f26270 */
[----:B------:R-:W-:Y:S01]  /*1290*/  UIADD3 UR4, UR42, 0xa100, URZ ;  /* 0x0000a1002a047890 */ /* 0x000fe2000fffe03f */
[----:B------:R-:W-:Y:S01]  /*12a0*/  WARPGROUP.ARRIVE ;  /* 0x00000000000079c5 */ /* 0x000fe20000000000 */
[----:B------:R-:W-:Y:S02]  /*12b0*/  ULOP3.LUT UR41, UR41, 0x10000, URZ, 0xfc, !UPT ;  /* 0x0001000029297892 */ /* 0x000fe4000f8efc3f */
[----:B------:R-:W-:Y:S01]  /*12c0*/  USHF.R.U32.HI UR4, URZ, 0x4, UR4 ;  /* 0x000000043f047899 */ /* 0x000fe20008011604 */
[----:B------:R-:W-:Y:S01]  /*12d0*/  UMOV UR5, 0x80000020 ;  /* 0x8000002000057882 */ /* 0x000fe20000000000 */
[----:B------:R-:W-:-:S02]  /*12e0*/  UMOV UR7, 0x80000020 ;  /* 0x8000002000077882 */ /* 0x000fc40000000000 */
[----:B------:R-:W-:-:S04]  /*12f0*/  ULOP3.LUT UR4, UR4, 0x3fff, URZ, 0xc0, !UPT ;  /* 0x00003fff04047892 */ /* 0x000fc8000f8ec03f */
[----:B------:R-:W-:Y:S02]  /*1300*/  ULOP3.LUT UR10, UR4, 0x10000, URZ, 0xfc, !UPT ;  /* 0x00010000040a7892 */ /* 0x000fe4000f8efc3f */
[----:B------:R-:W-:Y:S02]  /*1310*/  ULEA UR4, UR39, UR41, 0x9 ;  /* 0x0000002927047291 */ /* 0x000fe4000f8e483f */
[----:B------:R-:W-:-:S09]  /*1320*/  ULEA UR6, UR39, UR10, 0x9 ;  /* 0x0000000a27067291 */ /* 0x000fd2000f8e483f */
[----:B------:R-:W-:Y:S01]  /*1330*/  HGMMA.64x128x16.F32 R24, gdesc[UR4], RZ, !UPT, gsb0 ;  /* 0x01e00000041879f0 */ /* 0x000fe2000c0008ff */
[----:B------:R-:W-:Y:S02]  /*1340*/  UIADD3 UR4, UR4, 0x2, URZ ;  /* 0x0000000204047890 */ /* 0x000fe4000fffe03f */
[----:B------:R-:W-:Y:S01]  /*1350*/  UIADD3 UR6, UR6, 0x2, URZ ;  /* 0x0000000206067890 */ /* 0x000fe2000fffe03f */
[----:B------:R-:W-:Y:S01]  /*1360*/  UMOV UR5, 0x80000020 ;  /* 0x8000002000057882 */ /* 0x000fe20000000000 */
[----:B------:R-:W-:Y:S01]  /*1370*/  UMOV UR7, 0x80000020 ;  /* 0x8000002000077882 */ /* 0x000fe20000000000 */
[----:B------:R-:W-:Y:S02]  /*1380*/  WARPGROUP.DEPBAR.LE gsb0, 0x0 ;  /* 0x00008000000079c5 */ /* 0x000fe40000010000 */
[----:B------:R-:W-:-:S06]  /*1390*/  WARPGROUP.ARRIVE ;  /* 0x00000000000079c5 */ /* 0x000fcc0000000000 */
[----:B------:R-:W-:Y:S03]  /*13a0*/  HGMMA.64x128x16.F32 R24, gdesc[UR4], R24, gsb0 ;  /* 0x01e00000041879f0 */ /* 0x000fe60008000818 */
[----:B------:R-:W-:Y:S02]  /*13b0*/  WARPGROUP.DEPBAR.LE gsb0, 0x0 ;  /* 0x00008000000079c5 */ /* 0x000fe40000010000 */
[----:B------:R-:W-:Y:S05]  /*13c0*/  @!P1 BRA `(.L_x_18) ;  /* 0x0000000000d89947 */ /* 0x000fea0003800000 */
[----:B------:R-:W-:Y:S02]  /*13d0*/  UIADD3 UR4, UR39, 0x1, URZ ;  /* 0x0000000127047890 */ /* 0x000fe4000fffe03f */
[----:B------:R-:W-:Y:S02]  /*13e0*/  UMOV UR9, UR39 ;  /* 0x0000002700097c82 */ /* 0x000fe40008000000 */
[----:B------:R-:W-:-:S04]  /*13f0*/  UISETP.NE.AND UP0, UPT, UR4, 0x5, UPT ;  /* 0x000000050400788c */ /* 0x000fc8000bf05270 */
[----:B------:R-:W-:Y:S02]  /*1400*/  USEL UR5, URZ, 0x1, UP0 ;  /* 0x000000013f057887 */ /* 0x000fe40008000000 */
[----:B------:R-:W-:Y:S02]  /*1410*/  USEL UR8, UR4, URZ, UP0 ;  /* 0x0000003f04087287 */ /* 0x000fe40008000000 */
[----:B------:R-:W-:-:S06]  /*1420*/  ULOP3.LUT UR5, UR38, UR5, URZ, 0x3c, !UPT ;  /* 0x0000000526057292 */ /* 0x000fcc000f8e3c3f */
[----:B01----:R-:W-:-:S07]  /*1430*/  IMAD.U32 R5, RZ, RZ, UR5 ;  /* 0x00000005ff057e24 */ /* 0x003fce000f8e00ff */
.L_x_25:
[----:B01----:R-:W-:Y:S05]  /*1440*/  @!P0 BRA `(.L_x_19) ;  /* 0x0000000000048947 */ /* 0x003fea0003800000 */
[----:B------:R-:W-:Y:S01]  /*1450*/  BPT.TRAP 0x1 ;  /* 0x000000040000795c */ /* 0x000fe20000300000 */
.L_x_19:
[----:B------:R-:W0:Y:S01]  /*1460*/  S2UR UR5, SR_CgaCtaId ;  /* 0x00000000000579c3 */ /* 0x000e220000008800 */
[----:B------:R-:W-:Y:S01]  /*1470*/  UMOV UR4, 0x400 ;  /* 0x0000040000047882 */ /* 0x000fe20000000000 */
[----:B------:R-:W-:Y:S01]  /*1480*/  SHF.L.U32 R3, R5, 0x1f, RZ ;  /* 0x0000001f05037819 */ /* 0x000fe200000006ff */
[----:B0-----:R-:W-:-:S04]  /*1490*/  ULEA UR11, UR5, UR4, 0x18 ;  /* 0x00000004050b7291 */ /* 0x001fc8000f8ec03f */
[----:B------:R-:W-:-:S09]  /*14a0*/  ULEA UR4, UR8, UR11, 0x3 ;  /* 0x0000000b08047291 */ /* 0x000fd2000f8e183f */
[----:B------:R0:W1:Y:S01]  /*14b0*/  SYNCS.PHASECHK.TRANS64.TRYWAIT P1, [UR4], R3 ;  /* 0x00000003ff0075a7 */ /* 0x0000620008020144 */
[----:B------:R-:W-:Y:S05]  /*14c0*/  @!P0 BRA `(.L_x_20) ;  /* 0x0000000000048947 */ /* 0x000fea0003800000 */
[----:B------:R-:W-:Y:S01]  /*14d0*/  BPT.TRAP 0x1 ;  /* 0x000000040000795c */ /* 0x000fe20000300000 */
.L_x_20:
[----:B-1----:R-:W-:Y:S05]  /*14e0*/  @P1 BRA `(.L_x_21) ;  /* 0x0000000000081947 */ /* 0x002fea0003800000 */
[----:B------:R-:W1:Y:S02]  /*14f0*/  SYNCS.PHASECHK.TRANS64.TRYWAIT P1, [UR4], R3 ;  /* 0x00000003ff0075a7 */ /* 0x000e640008020144 */
[----:B-1----:R-:W-:Y:S05]  /*1500*/  @!P1 BRA `(.L_x_22) ;  /* 0x0000006400109947 */ /* 0x002fea0003800000 */
.L_x_21:
[----:B------:R-:W-:Y:S01]  /*1510*/  ULEA UR4, UR8, UR41, 0x9 ;  /* 0x0000002908047291 */ /* 0x000fe2000f8e483f */
[----:B------:R-:W-:Y:S01]  /*1520*/  WARPGROUP.ARRIVE ;  /* 0x00000000000079c5 */ /* 0x000fe20000000000 */
[----:B------:R-:W-:Y:S01]  /*1530*/  ULEA UR6, UR8, UR10, 0x9 ;  /* 0x0000000a08067291 */ /* 0x000fe2000f8e483f */
[----:B------:R-:W-:Y:S01]  /*1540*/  UMOV UR5, 0x80000020 ;  /* 0x8000002000057882 */ /* 0x000fe20000000000 */
[----:B------:R-:W-:-:S07]  /*1550*/  UMOV UR7, 0x80000020 ;  /* 0x8000002000077882 */ /* 0x000fce0000000000 */
[----:B------:R-:W-:Y:S01]  /*1560*/  HGMMA.64x128x16.F32 R24, gdesc[UR4], R24, gsb0 ;  /* 0x01e00000041879f0 */ /* 0x000fe20008000818 */
        /* <DEDUP_REMOVED lines=9> */
[----:B------:R-:W-:Y:S01]  /*1600*/  BPT.TRAP 0x1 ;  /* 0x000000040000795c */ /* 0x000fe20000300000 */
.L_x_23:
[----:B------:R-:W-:Y:S01]  /*1610*/  ULEA UR4, UR9, UR11, 0x3 ;  /* 0x0000000b09047291 */ /* 0x000fe2000f8e183f */
[----:B------:R-:W-:-:S03]  /*1620*/  ISETP.GT.U32.AND P1, PT, R19, 0x1, PT ;  /* 0x000000011300780c */ /* 0x000fc60003f24070 */
[----:B------:R-:W-:-:S04]  /*1630*/  UIADD3 UR4, UR4, 0x28, URZ ;  /* 0x0000002804047890 */ /* 0x000fc8000fffe03f */
[----:B------:R-:W-:-:S09]  /*1640*/  UPRMT UR4, URZ, 0x654, UR4 ;  /* 0x000006543f047896 */ /* 0x000fd20008000004 */
[----:B------:R-:W-:Y:S01]  /*1650*/  SYNCS.ARRIVE.TRANS64.RED.A1T0 RZ, [UR4], RZ ;  /* 0x000000ffffff79a7 */ /* 0x000fe20008100404 */
[----:B------:R-:W-:Y:S05]  /*1660*/  @P1 BRA `(.L_x_24) ;  /* 0x0000000000041947 */ /* 0x000fea0003800000 */
[----:B------:R-:W-:Y:S01]  /*1670*/  BPT.TRAP 0x1 ;  /* 0x000000040000795c */ /* 0x000fe20000300000 */
.L_x_24:
[----:B------:R-:W-:Y:S01]  /*1680*/  UIADD3 UR8, UR8, 0x1, URZ ;  /* 0x0000000108087890 */ /* 0x000fe2000fffe03f */
[C---:B------:R-:W-:Y:S01]  /*1690*/  ISETP.GT.AND P1, PT, R0.reuse, 0x1, PT ;  /* 0x000000010000780c */ /* 0x040fe20003f24270 */
[----:B------:R-:W-:Y:S01]  /*16a0*/  UIADD3 UR9, UR9, 0x1, URZ ;  /* 0x0000000109097890 */ /* 0x000fe2000fffe03f */
[----:B------:R-:W-:Y:S01]  /*16b0*/  VIADD R0, R0, 0xffffffff ;  /* 0xffffffff00007836 */ /* 0x000fe20000000000 */
[----:B------:R-:W-:Y:S02]  /*16c0*/  UISETP.NE.AND UP0, UPT, UR8, 0x5, UPT ;  /* 0x000000050800788c */ /* 0x000fe4000bf05270 */
[----:B------:R-:W-:Y:S02]  /*16d0*/  UISETP.NE.AND UP1, UPT, UR9, 0x5, UPT ;  /* 0x000000050900788c */ /* 0x000fe4000bf25270 */
[----:B------:R-:W-:Y:S02]  /*16e0*/  USEL UR4, URZ, 0x1, UP0 ;  /* 0x000000013f047887 */ /* 0x000fe40008000000 */
[----:B------:R-:W-:-:S02]  /*16f0*/  USEL UR8, UR8, URZ, UP0 ;  /* 0x0000003f08087287 */ /* 0x000fc40008000000 */
[----:B------:R-:W-:Y:S02]  /*1700*/  USEL UR9, UR9, URZ, UP1 ;  /* 0x0000003f09097287 */ /* 0x000fe40008800000 */
[----:B------:R-:W-:Y:S01]  /*1710*/  LOP3.LUT R5, R5, UR4, RZ, 0x3c, !PT ;  /* 0x0000000405057c12 */ /* 0x000fe2000f8e3cff */
[----:B------:R-:W-:Y:S09]  /*1720*/  @P1 BRA `(.L_x_25) ;  /* 0xfffffffc00441947 */ /* 0x000ff2000383ffff */
.L_x_18:
[----:B------:R-:W2:Y:S02]  /*1730*/  LDC R0, c[0x0][0x28c] ;  /* 0x0000a300ff007b82 */ /* 0x000ea40000000800 */
[----:B--2---:R-:W-:-:S13]  /*1740*/  ISETP.GE.AND P1, PT, R0, 0x1, PT ;  /* 0x000000010000780c */ /* 0x004fda0003f26270 */
[----:B------:R-:W-:Y:S05]  /*1750*/  @!P1 BRA `(.L_x_26) ;  /* 0x0000000000489947 */ /* 0x000fea0003800000 */
[----:B------:R-:W-:Y:S05]  /*1760*/  @!P0 BRA `(.L_x_27) ;  /* 0x0000000000048947 */ /* 0x000fea0003800000 */
[----:B------:R-:W-:Y:S01]  /*1770*/  BPT.TRAP 0x1 ;  /* 0x000000040000795c */ /* 0x000fe20000300000 */
.L_x_27:
[----:B------:R-:W2:Y:S01]  /*1780*/  S2UR UR7, SR_CgaCtaId ;  /* 0x00000000000779c3 */ /* 0x000ea20000008800 */
[----:B------:R-:W-:Y:S01]  /*1790*/  UISETP.LT.AND UP0, UPT, UR40, 0x1, UPT ;  /* 0x000000012800788c */ /* 0x000fe2000bf01270 */
[----:B------:R-:W-:-:S03]  /*17a0*/  ISETP.GT.U32.AND P0, PT, R19, 0x1, PT ;  /* 0x000000011300780c */ /* 0x000fc60003f04070 */
[----:B------:R-:W-:-:S04]  /*17b0*/  USEL UR6, UR40, 0x1, UP0 ;  /* 0x0000000128067887 */ /* 0x000fc80008000000 */
[----:B------:R-:W-:-:S04]  /*17c0*/  UIADD3 UR6, UR39, UR40, -UR6 ;  /* 0x0000002827067290 */ /* 0x000fc8000fffe806 */
[----:B------:R-:W-:-:S04]  /*17d0*/  UIMAD.WIDE.U32 UR4, UR6, -0x33333333, URZ ;  /* 0xcccccccd060478a5 */ /* 0x000fc8000f8e003f */
[----:B------:R-:W-:-:S03]  /*17e0*/  USHF.R.U32.HI UR4, URZ, 0x2, UR5 ;  /* 0x000000023f047899 */ /* 0x000fc60008011605 */
[----:B------:R-:W-:Y:S01]  /*17f0*/  UMOV UR5, 0x400 ;  /* 0x0000040000057882 */ /* 0x000fe20000000000 */
[----:B------:R-:W-:Y:S02]  /*1800*/  UIMAD UR6, UR4, -0x5, UR6 ;  /* 0xfffffffb040678a4 */ /* 0x000fe4000f8e0206 */
[----:B--2---:R-:W-:-:S04]  /*1810*/  ULEA UR5, UR7, UR5, 0x18 ;  /* 0x0000000507057291 */ /* 0x004fc8000f8ec03f */
[----:B------:R-:W-:-:S04]  /*1820*/  ULEA UR6, UR6, UR5, 0x3 ;  /* 0x0000000506067291 */ /* 0x000fc8000f8e183f */
[----:B------:R-:W-:-:S04]  /*1830*/  UIADD3 UR6, UR6, 0x28, URZ ;  /* 0x0000002806067890 */ /* 0x000fc8000fffe03f */
[----:B------:R-:W-:-:S09]  /*1840*/  UPRMT UR6, URZ, 0x654, UR6 ;  /* 0x000006543f067896 */ /* 0x000fd20008000006 */
[----:B------:R-:W-:Y:S01]  /*1850*/  SYNCS.ARRIVE.TRANS64.RED.A1T0 RZ, [UR6], RZ ;  /* 0x000000ffffff79a7 */ /* 0x000fe20008100406 */
[----:B------:R-:W-:Y:S05]  /*1860*/  @P0 BRA `(.L_x_26) ;  /* 0x0000000000040947 */ /* 0x000fea0003800000 */
[----:B------:R-:W-:Y:S01]  /*1870*/  BPT.TRAP 0x1 ;  /* 0x000000040000795c */ /* 0x000fe20000300000 */
.L_x_26:
[----:B------:R-:W2:Y:S01]  /*1880*/  LDC R6, c[0x0][0x288] ;  /* 0x0000a200ff067b82 */ /* 0x000ea20000000800 */
[----:B------:R-:W-:Y:S01]  /*1890*/  LOP3.LUT R0, R22, 0x1, RZ, 0xc0, !PT ;  /* 0x0000000116007812 */ /* 0x000fe200078ec0ff */
[----:B------:R-:W-:Y:S01]  /*18a0*/  IMAD.SHL.U32 R13, R92, 0x80, RZ ;  /* 0x000000805c0d7824 */ /* 0x000fe200078e00ff */
[----:B01----:R-:W-:Y:S01]  /*18b0*/  SHF.R.U32.HI R3, RZ, 0x2, R18 ;  /* 0x00000002ff037819 */ /* 0x003fe20000011612 */
[----:B------:R-:W-:Y:S01]  /*18c0*/  UIADD3 UR39, UR40, UR39, URZ ;  /* 0x0000002728277290 */ /* 0x000fe2000fffe03f */
[----:B------:R-:W-:Y:S01]  /*18d0*/  LOP3.LUT R4, R18, 0x60, RZ, 0xc0, !PT ;  /* 0x0000006012047812 */ /* 0x000fe200078ec0ff */
[----:B------:R-:W-:Y:S01]  /*18e0*/  IMAD.SHL.U32 R8, R0, 0x40, RZ ;  /* 0x0000004000087824 */ /* 0x000fe200078e00ff */
[----:B------:R-:W-:Y:S01]  /*18f0*/  LOP3.LUT R5, R18, 0x3, RZ, 0xc0, !PT ;  /* 0x0000000312057812 */ /* 0x000fe200078ec0ff */
[----:B------:R-:W-:Y:S01]  /*1900*/  UISETP.GT.U32.AND UP0, UPT, UR39, 0x4, UPT ;  /* 0x000000042700788c */ /* 0x000fe2000bf04070 */
[----:B------:R-:W-:Y:S01]  /*1910*/  LOP3.LUT R3, R3, 0x7, RZ, 0xc0, !PT ;  /* 0x0000000703037812 */ /* 0x000fe200078ec0ff */
[----:B------:R-:W-:Y:S01]  /*1920*/  ULDC UR7, c[0x0][0x284] ;  /* 0x0000a10000077ab9 */ /* 0x000fe20000000800 */
[----:B------:R-:W-:Y:S01]  /*1930*/  SHF.R.U32.HI R4, RZ, 0x1, R4 ;  /* 0x00000001ff047819 */ /* 0x000fe20000011604 */
[----:B------:R-:W-:Y:S01]  /*1940*/  UISETP.LT.U32.AND UP0, UPT, UR40, 0x5, UP0 ;  /* 0x000000052800788c */ /* 0x000fe20008701070 */
[----:B------:R-:W-:Y:S01]  /*1950*/  SHF.R.S32.HI R21, RZ, 0x1f, R89 ;  /* 0x0000001fff157819 */ /* 0x000fe20000011459 */
[----:B------:R-:W-:Y:S01]  /*1960*/  UISETP.GE.U32.AND UP1, UPT, UR40, 0x5, UPT ;  /* 0x000000052800788c */ /* 0x000fe2000bf26070 */
[--C-:B------:R-:W-:Y:S01]  /*1970*/  IADD3 R7, RZ, -R4, -R3.reuse ;  /* 0x80000004ff077210 */ /* 0x100fe20007ffe803 */
[----:B------:R-:W-:Y:S01]  /*1980*/  ULDC.64 UR8, c[0x0][0x5d0] ;  /* 0x0001740000087ab9 */ /* 0x000fe20000000a00 */
[----:B------:R-:W-:Y:S01]  /*1990*/  LOP3.LUT R3, R8, 0x40, R3, 0xe2, !PT ;  /* 0x0000004008037812 */ /* 0x000fe200078ee203 */
[----:B------:R-:W-:Y:S01]  /*19a0*/  IMAD.SHL.U32 R8, R18, 0x2, RZ ;  /* 0x0000000212087824 */ /* 0x000fe200078e00ff */
[----:B------:R-:W-:Y:S01]  /*19b0*/  UIMAD.WIDE.U32 UR4, UR39, -0x33333333, URZ ;  /* 0xcccccccd270478a5 */ /* 0x000fe2000f8e003f */
[----:B------:R-:W-:Y:S01]  /*19c0*/  IMAD.WIDE R10, R91, 0x80, RZ ;  /* 0x000000805b0a7825 */ /* 0x000fe200078e02ff */
[----:B------:R-:W-:-:S02]  /*19d0*/  USEL UR6, URZ, 0x1, !UP0 ;  /* 0x000000013f067887 */ /* 0x000fc4000c000000 */
[----:B------:R-:W-:Y:S01]  /*19e0*/  LOP3.LUT R8, R13, 0x6, R8, 0xf8, !PT ;  /* 0x000000060d087812 */ /* 0x000fe200078ef808 */
[----:B--2---:R-:W-:Y:S01]  /*19f0*/  IMAD R12, R5, -0x2, R6 ;  /* 0xfffffffe050c7824 */ /* 0x004fe200078e0206 */
[----:B------:R-:W-:Y:S01]  /*1a00*/  ISETP.GE.AND P0, PT, R13, R6, PT ;  /* 0x000000060d00720c */ /* 0x000fe20003f06270 */
[----:B------:R-:W-:Y:S01]  /*1a10*/  IMAD.SHL.U32 R5, R91, 0x80, RZ ;  /* 0x000000805b057824 */ /* 0x000fe200078e00ff */
[----:B------:R-:W-:Y:S01]  /*1a20*/  SHF.R.S32.HI R9, RZ, 0x1f, R8 ;  /* 0x0000001fff097819 */ /* 0x000fe20000011408 */
[----:B------:R-:W-:Y:S01]  /*1a30*/  IMAD R6, R21, UR8, RZ ;  /* 0x0000000815067c24 */ /* 0x000fe2000f8e02ff */
[----:B------:R-:W-:Y:S01]  /*1a40*/  USHF.R.U32.HI UR4, URZ, 0x2, UR5 ;  /* 0x000000023f047899 */ /* 0x000fe20008011605 */
[----:B------:R-:W-:Y:S01]  /*1a50*/  IMAD R0, R0, -0x40, R7 ;  /* 0xffffffc000007824 */ /* 0x000fe200078e0207 */
[----:B------:R-:W-:Y:S01]  /*1a60*/  ISETP.GE.OR P0, PT, R5, UR7, P0 ;  /* 0x0000000705007c0c */ /* 0x000fe20008706670 */
[----:B------:R-:W-:Y:S01]  /*1a70*/  ULOP3.LUT UR38, UR38, UR6, URZ, 0x3c, !UPT ;  /* 0x0000000626267292 */ /* 0x000fe2000f8e3c3f */
[C---:B------:R-:W-:Y:S01]  /*1a80*/  IMAD R15, R89.reuse, UR9, R6 ;  /* 0x00000009590f7c24 */ /* 0x040fe2000f8e0206 */
[----:B------:R-:W-:Y:S01]  /*1a90*/  LOP3.LUT R105, R10, R3, R4, 0xfe, !PT ;  /* 0x000000030a697212 */ /* 0x000fe200078efe04 */
[----:B------:R-:W-:Y:S01]  /*1aa0*/  IMAD.WIDE.U32 R6, R89, UR8, R8 ;  /* 0x0000000859067c25 */ /* 0x000fe2000f8e0008 */
[----:B------:R-:W-:Y:S01]  /*1ab0*/  UIMAD UR39, UR4, -0x5, UR39 ;  /* 0xfffffffb042778a4 */ /* 0x000fe2000f8e0227 */
[----:B------:R-:W-:Y:S01]  /*1ac0*/  IADD3 R3, -R5, UR7, R0 ;  /* 0x0000000705037c10 */ /* 0x000fe2000fffe100 */
[----:B------:R-:W-:Y:S01]  /*1ad0*/  @UP1 ULOP3.LUT UR38, UR38, 0x1, UR4, 0x78, !UPT ;  /* 0x0000000126261892 */ /* 0x000fe2000f8e7804 */
[----:B------:R-:W-:-:S02]  /*1ae0*/  IMAD.IADD R7, R7, 0x1, R15 ;  /* 0x0000000107077824 */ /* 0x000fc400078e020f */
[----:B------:R-:W-:Y:S02]  /*1af0*/  IMAD.IADD R4, R12, 0x1, -R13 ;  /* 0x000000010c047824 */ /* 0x000fe400078e0a0d */
[----:B------:R-:W-:Y:S01]  /*1b00*/  IMAD.MOV.U32 R0, RZ, RZ, -0x1 ;  /* 0xffffffffff007424 */ /* 0x000fe200078e00ff */
[----:B------:R-:W-:Y:S06]  /*1b10*/  @P0 BRA `(.L_x_28) ;  /* 0x0000004000240947 */ /* 0x000fec0003800000 */
[----:B------:R-:W0:Y:S01]  /*1b20*/  LDC.64 R98, c[0x0][0x5c8] ;  /* 0x00017200ff627b82 */ /* 0x000e220000000a00 */
[----:B-----5:R-:W-:Y:S01]  /*1b30*/  FSETP.NEU.AND P0, PT, R88, RZ, PT ;  /* 0x000000ff5800720b */ /* 0x020fe20003f0d000 */
[----:B------:R-:W-:Y:S01]  /*1b40*/  BSSY B0, `(.L_x_28) ;  /* 0x0000406000007945 */ /* 0x000fe20003800000 */
[----:B------:R-:W-:-:S04]  /*1b50*/  ISETP.GT.AND P2, PT, R4, RZ, PT ;  /* 0x000000ff0400720c */ /* 0x000fc80003f44270 */
[----:B------:R-:W-:Y:S01]  /*1b60*/  ISETP.GT.AND P1, PT, R3, RZ, P2 ;  /* 0x000000ff0300720c */ /* 0x000fe20001724270 */
[-C--:B0-----:R-:W-:Y:S02]  /*1b70*/  IMAD R12, R11, R98.reuse, RZ ;  /* 0x000000620b0c7224 */ /* 0x081fe400078e02ff */
[----:B------:R-:W-:-:S04]  /*1b80*/  IMAD.WIDE.U32 R92, R105, R98, R6 ;  /* 0x00000062695c7225 */ /* 0x000fc800078e0006 */
[----:B------:R-:W-:-:S04]  /*1b90*/  IMAD R5, R105, R99, R12 ;  /* 0x0000006369057224 */ /* 0x000fc800078e020c */
[----:B------:R-:W-:Y:S01]  /*1ba0*/  IMAD.IADD R91, R93, 0x1, R5 ;  /* 0x000000015d5b7824 */ /* 0x000fe200078e0205 */
[----:B------:R-:W-:Y:S06]  /*1bb0*/  @!P0 BRA `(.L_x_29) ;  /* 0x0000002c00288947 */ /* 0x000fec0003800000 */
[----:B------:R-:W0:Y:S01]  /*1bc0*/  LDC.64 R96, c[0x0][0x5b8] ;  /* 0x00016e00ff607b82 */ /* 0x000e220000000a00 */
[----:B------:R-:W-:-:S07]  /*1bd0*/  ULDC.64 UR4, c[0x0][0x5c0] ;  /* 0x0001700000047ab9 */ /* 0x000fce0000000a00 */
[----:B------:R-:W1:Y:S08]  /*1be0*/  LDC.64 R100, c[0x0][0x5b0] ;  /* 0x00016c00ff647b82 */ /* 0x000e700000000a00 */
[----:B------:R-:W2:Y:S01]  /*1bf0*/  LDC.64 R102, c[0x0][0x5a8] ;  /* 0x00016a00ff667b82 */ /* 0x000ea20000000a00 */
[-C--:B0-----:R-:W-:Y:S02]  /*1c00*/  IMAD R6, R21, R96.reuse, RZ ;  /* 0x0000006015067224 */ /* 0x081fe400078e02ff */
[----:B------:R-:W-:-:S04]  /*1c10*/  IMAD.WIDE.U32 R94, R89, R96, R8 ;  /* 0x00000060595e7225 */ /* 0x000fc800078e0008 */
[----:B------:R-:W-:Y:S02]  /*1c20*/  IMAD R93, R89, R97, R6 ;  /* 0x00000061595d7224 */ /* 0x000fe400078e0206 */
[-C--:B-1----:R-:W-:Y:S02]  /*1c30*/  IMAD R10, R11, R100.reuse, RZ ;  /* 0x000000640b0a7224 */ /* 0x082fe400078e02ff */
[----:B------:R-:W-:Y:S02]  /*1c40*/  IMAD.IADD R13, R95, 0x1, R93 ;  /* 0x000000015f0d7824 */ /* 0x000fe400078e025d */
[----:B------:R-:W-:Y:S02]  /*1c50*/  IMAD.MOV.U32 R12, RZ, RZ, R94 ;  /* 0x000000ffff0c7224 */ /* 0x000fe400078e005e */
[C---:B------:R-:W-:Y:S02]  /*1c60*/  IMAD R97, R105.reuse, R101, R10 ;  /* 0x0000006569617224 */ /* 0x040fe400078e020a */
[----:B------:R-:W-:-:S04]  /*1c70*/  IMAD.WIDE.U32 R6, R105, R100, R12 ;  /* 0x0000006469067225 */ /* 0x000fc800078e000c */
[----:B------:R-:W-:Y:S01]  /*1c80*/  IMAD.IADD R5, R7, 0x1, R97 ;  /* 0x0000000107057824 */ /* 0x000fe200078e0261 */
[----:B--2---:R-:W-:-:S04]  /*1c90*/  LEA R14, P0, R6, R102, 0x1 ;  /* 0x00000066060e7211 */ /* 0x004fc800078008ff */
[----:B------:R-:W-:-:S05]  /*1ca0*/  LEA.HI.X R15, R6, R103, R5, 0x1, P0 ;  /* 0x00000067060f7211 */ /* 0x000fca00000f0c05 */
[----:B------:R0:W2:Y:S01]  /*1cb0*/  @P1 LDG.E.LTC128B.U16 R5, desc[UR36][R14.64] ;  /* 0x000000240e051981 */ /* 0x0000a2000c1e1520 */
[----:B------:R-:W-:Y:S01]  /*1cc0*/  LEA R10, P0, R92, UR4, 0x1 ;  /* 0x000000045c0a7c11 */ /* 0x000fe2000f8008ff */
[----:B------:R-:W-:Y:S01]  /*1cd0*/  IMAD.WIDE.U32 R6, R105, R100, R8 ;  /* 0x0000006469067225 */ /* 0x000fe200078e0008 */
[----:B------:R-:W-:Y:S03]  /*1ce0*/  BSSY B1, `(.L_x_30) ;  /* 0x0000012000017945 */ /* 0x000fe60003800000 */
[----:B------:R-:W-:Y:S02]  /*1cf0*/  IMAD.IADD R7, R97, 0x1, R7 ;  /* 0x0000000161077824 */ /* 0x000fe400078e0207 */
[----:B------:R-:W-:Y:S01]  /*1d00*/  IMAD.WIDE.U32 R20, R89, R96, R6 ;  /* 0x0000006059147225 */ /* 0x000fe200078e0006 */
[----:B0-----:R-:W-:-:S03]  /*1d10*/  SHF.L.U64.HI R15, R100, 0x3, R101 ;  /* 0x00000003640f7819 */ /* 0x001fc60000010265 */
[----:B------:R-:W-:Y:S01]  /*1d20*/  IMAD.IADD R7, R93, 0x1, R21 ;  /* 0x000000015d077824 */ /* 0x000fe200078e0215 */
[----:B------:R-:W-:Y:S01]  /*1d30*/  LEA R6, P4, R20, R102, 0x1 ;  /* 0x0000006614067211 */ /* 0x000fe200078808ff */
[----:B------:R-:W-:-:S03]  /*1d40*/  IMAD.SHL.U32 R14, R100, 0x8, RZ ;  /* 0x00000008640e7824 */ /* 0x000fc600078e00ff */
[----:B------:R-:W-:Y:S01]  /*1d50*/  LEA.HI.X R7, R20, R103, R7, 0x1, P4 ;  /* 0x0000006714077211 */ /* 0x000fe200020f0c07 */
[----:B--2---:R-:W-:-:S05]  /*1d60*/  HADD2.F32 R11, -RZ, R5.H0_H0 ;  /* 0x20000005ff0b7230 */ /* 0x004fca0000004100 */
[----:B------:R-:W-:-:S04]  /*1d70*/  FMUL R11, R11, R88 ;  /* 0x000000580b0b7220 */ /* 0x000fc80000400000 */
[----:B------:R-:W-:Y:S01]  /*1d80*/  FFMA R24, R24, R23, R11 ;  /* 0x0000001718187223 */ /* 0x000fe2000000000b */
[----:B------:R-:W-:Y:S02]  /*1d90*/  LEA.HI.X R11, R92, UR5, R91, 0x1, P0 ;  /* 0x000000055c0b7c11 */ /* 0x000fe400080f0c5b */
[----:B------:R-:W-:Y:S02]  /*1da0*/  ISETP.GT.AND P0, PT, R4, 0x1, PT ;  /* 0x000000010400780c */ /* 0x000fe40003f04270 */
[----:B------:R-:W-:Y:S02]  /*1db0*/  F2FP.F16.F32.PACK_AB R24, RZ, R24 ;  /* 0x00000018ff18723e */ /* 0x000fe400000000ff */
[----:B------:R-:W-:-:S03]  /*1dc0*/  ISETP.GT.AND P3, PT, R3, RZ, P0 ;  /* 0x000000ff0300720c */ /* 0x000fc60000764270 */
[----:B------:R0:W-:Y:S10]  /*1dd0*/  @P1 STG.E.U16 desc[UR36][R10.64], R24 ;  /* 0x000000180a001986 */ /* 0x0001f4000c101524 */
[----:B------:R-:W-:Y:S05]  /*1de0*/  @!P3 BRA `(.L_x_31) ;  /* 0x000000000004b947 */ /* 0x000fea0003800000 */
[----:B------:R1:W5:Y:S02]  /*1df0*/  LDG.E.LTC128B.U16 R5, desc[UR36][R6.64+0x2] ;  /* 0x0000022406057981 */ /* 0x000364000c1e1520 */
.L_x_31:
[----:B------:R-:W-:Y:S05]  /*1e00*/  BSYNC B1 ;  /* 0x0000000000017941 */ /* 0x000fea0003800000 */
.L_x_30:
[----:B-----5:R-:W-:Y:S01]  /*1e10*/  HADD2.F32 R91, -RZ, R5.H0_H0 ;  /* 0x20000005ff5b7230 */ /* 0x020fe20000004100 */
[----:B------:R-:W-:Y:S01]  /*1e20*/  ISETP.GT.AND P2, PT, R3, 0x8, P2 ;  /* 0x000000080300780c */ /* 0x000fe20001744270 */
[----:B------:R-:W-:Y:S01]  /*1e30*/  IMAD.WIDE.U32 R20, R105, R100, R14 ;  /* 0x0000006469147225 */ /* 0x000fe200078e000e */
[----:B0-----:R-:W-:-:S03]  /*1e40*/  PRMT R24, R5, 0x7610, R24 ;  /* 0x0000761005187816 */ /* 0x001fc60000000018 */
[----:B------:R-:W-:Y:S01]  /*1e50*/  FMUL R12, R91, R88 ;  /* 0x000000585b0c7220 */ /* 0x000fe20000400000 */
[----:B------:R-:W-:Y:S01]  /*1e60*/  IMAD.IADD R97, R97, 0x1, R21 ;  /* 0x0000000161617824 */ /* 0x000fe200078e0215 */
[----:B------:R-:W-:Y:S02]  /*1e70*/  IADD3 R94, P1, R94, R20, RZ ;  /* 0x000000145e5e7210 */ /* 0x000fe40007f3e0ff */
[----:B------:R-:W-:-:S03]  /*1e80*/  FFMA R12, R25, R23, R12 ;  /* 0x00000017190c7223 */ /* 0x000fc6000000000c */
[----:B------:R-:W-:Y:S01]  /*1e90*/  IMAD.X R13, R97, 0x1, R13, P1 ;  /* 0x00000001610d7824 */ /* 0x000fe200008e060d */
[C---:B------:R-:W-:Y:S02]  /*1ea0*/  LEA R14, P1, R94.reuse, R102, 0x1 ;  /* 0x000000665e0e7211 */ /* 0x040fe400078208ff */
[----:B------:R-:W-:Y:S02]  /*1eb0*/  F2FP.F16.F32.PACK_AB R12, RZ, R12 ;  /* 0x0000000cff0c723e */ /* 0x000fe400000000ff */
[----:B------:R-:W-:Y:S02]  /*1ec0*/  LEA.HI.X R15, R94, R103, R13, 0x1, P1 ;  /* 0x000000675e0f7211 */ /* 0x000fe400008f0c0d */
[----:B------:R-:W-:-:S05]  /*1ed0*/  PRMT R21, R12, 0x7610, R21 ;  /* 0x000076100c157816 */ /* 0x000fca0000000015 */
[----:B------:R0:W-:Y:S04]  /*1ee0*/  @P3 STG.E.U16 desc[UR36][R10.64+0x2], R21 ;  /* 0x000002150a003986 */ /* 0x0001e8000c101524 */
[----:B------:R-:W2:Y:S01]  /*1ef0*/  @P2 LDG.E.LTC128B.U16 R24, desc[UR36][R14.64] ;  /* 0x000000240e182981 */ /* 0x000ea2000c1e1520 */
[----:B------:R-:W-:Y:S01]  /*1f00*/  IADD3 R20, P1, R8, R20, RZ ;  /* 0x0000001408147210 */ /* 0x000fe20007f3e0ff */
[----:B------:R-:W-:Y:S01]  /*1f10*/  BSSY B1, `(.L_x_32) ;  /* 0x0000011000017945 */ /* 0x000fe20003800000 */
[C---:B------:R-:W-:Y:S02]  /*1f20*/  SHF.L.U64.HI R13, R98.reuse, 0x4, R99 ;  /* 0x00000004620d7819 */ /* 0x040fe40000010263 */
[----:B------:R-:W-:Y:S01]  /*1f30*/  ISETP.GT.AND P0, PT, R3, 0x8, P0 ;  /* 0x000000080300780c */ /* 0x000fe20000704270 */
[----:B0-----:R-:W-:Y:S01]  /*1f40*/  IMAD.X R21, R9, 0x1, R97, P1 ;  /* 0x0000000109157824 */ /* 0x001fe200008e0661 */
[----:B------:R-:W-:Y:S01]  /*1f50*/  LEA R12, P1, R98, R10, 0x4 ;  /* 0x0000000a620c7211 */ /* 0x000fe200078220ff */
[----:B------:R-:W-:-:S04]  /*1f60*/  IMAD.WIDE.U32 R20, R89, R96, R20 ;  /* 0x0000006059147225 */ /* 0x000fc800078e0014 */
[----:B------:R-:W-:Y:S01]  /*1f70*/  IMAD.X R13, R13, 0x1, R11, P1 ;  /* 0x000000010d0d7824 */ /* 0x000fe200008e060b */
[----:B------:R-:W-:Y:S01]  /*1f80*/  LEA R8, P3, R20, R102, 0x1 ;  /* 0x0000006614087211 */ /* 0x000fe200078608ff */
[----:B------:R-:W-:-:S05]  /*1f90*/  IMAD.IADD R9, R93, 0x1, R21 ;  /* 0x000000015d097824 */ /* 0x000fca00078e0215 */
[----:B------:R-:W-:Y:S01]  /*1fa0*/  LEA.HI.X R9, R20, R103, R9, 0x1, P3 ;  /* 0x0000006714097211 */ /* 0x000fe200018f0c09 */
[----:B--2---:R-:W-:-:S05]  /*1fb0*/  HADD2.F32 R5, -RZ, R24.H0_H0 ;  /* 0x20000018ff057230 */ /* 0x004fca0000004100 */
[----:B------:R-:W-:-:S04]  /*1fc0*/  FMUL R5, R5, R88 ;  /* 0x0000005805057220 */ /* 0x000fc80000400000 */
[----:B------:R-:W-:-:S05]  /*1fd0*/  FFMA R5, R26, R23, R5 ;  /* 0x000000171a057223 */ /* 0x000fca0000000005 */
[----:B------:R-:W-:-:S05]  /*1fe0*/  F2FP.F16.F32.PACK_AB R5, RZ, R5 ;  /* 0x00000005ff05723e */ /* 0x000fca00000000ff */
[----:B------:R0:W-:Y:S01]  /*1ff0*/  @P2 STG.E.U16 desc[UR36][R12.64], R5 ;  /* 0x000000050c002986 */ /* 0x0001e2000c101524 */
[----:B------:R-:W-:Y:S05]  /*2000*/  @!P0 BRA `(.L_x_33) ;  /* 0x0000000000048947 */ /* 0x000fea0003800000 */
[----:B------:R2:W5:Y:S02]  /*2010*/  LDG.E.LTC128B.U16 R24, desc[UR36][R8.64+0x2] ;  /* 0x0000022408187981 */ /* 0x000564000c1e1520 */
.L_x_33:
[----:B------:R-:W-:Y:S05]  /*2020*/  BSYNC B1 ;  /* 0x0000000000017941 */ /* 0x000fea0003800000 */
.L_x_32:
[----:B0----5:R-:W-:Y:S01]  /*2030*/  HADD2.F32 R5, -RZ, R24.H0_H0 ;  /* 0x20000018ff057230 */ /* 0x021fe20000004100 */
[----:B------:R-:W-:Y:S01]  /*2040*/  ISETP.GT.AND P1, PT, R4, 0x8, PT ;  /* 0x000000080400780c */ /* 0x000fe20003f24270 */
[----:B------:R-:W-:Y:S03]  /*2050*/  BSSY B1, `(.L_x_34) ;  /* 0x0000008000017945 */ /* 0x000fe60003800000 */
[----:B------:R-:W-:Y:S01]  /*2060*/  FMUL R14, R5, R88 ;  /* 0x00000058050e7220 */ /* 0x000fe20000400000 */
[----:B------:R-:W-:-:S03]  /*2070*/  ISETP.GT.AND P2, PT, R3, RZ, P1 ;  /* 0x000000ff0300720c */ /* 0x000fc60000f44270 */
[----:B------:R-:W-:-:S05]  /*2080*/  FFMA R14, R27, R23, R14 ;  /* 0x000000171b0e7223 */ /* 0x000fca000000000e */
[----:B------:R-:W-:-:S05]  /*2090*/  F2FP.F16.F32.PACK_AB R14, RZ, R14 ;  /* 0x0000000eff0e723e */ /* 0x000fca00000000ff */
[----:B------:R0:W-:Y:S01]  /*20a0*/  @P0 STG.E.U16 desc[UR36][R12.64+0x2], R14 ;  /* 0x0000020e0c000986 */ /* 0x0001e2000c101524 */
[----:B------:R-:W-:Y:S05]  /*20b0*/  @!P2 BRA `(.L_x_35) ;  /* 0x000000000004a947 */ /* 0x000fea0003800000 */
[----:B------:R3:W5:Y:S02]  /*20c0*/  LDG.E.LTC128B.U16 R24, desc[UR36][R6.64+0x10] ;  /* 0x0000102406187981 */ /* 0x000764000c1e1520 */
.L_x_35:
[----:B------:R-:W-:Y:S05]  /*20d0*/  BSYNC B1 ;  /* 0x0000000000017941 */ /* 0x000fea0003800000 */
.L_x_34:
[----:B-----5:R-:W-:Y:S01]  /*20e0*/  HADD2.F32 R5, -RZ, R24.H0_H0 ;  /* 0x20000018ff057230 */ /* 0x020fe20000004100 */
        /* <DEDUP_REMOVED lines=9> */
.L_x_37:
[----:B------:R-:W-:Y:S05]  /*2180*/  BSYNC B1 ;  /* 0x0000000000017941 */ /* 0x000fea0003800000 */
.L_x_36:
[----:B----45:R-:W-:Y:S01]  /*2190*/  HADD2.F32 R5, -RZ, R24.H0_H0 ;  /* 0x20000018ff057230 */ /* 0x030fe20000004100 */
[----:B------:R-:W-:Y:S01]  /*21a0*/  ISETP.GT.AND P1, PT, R3, 0x8, P1 ;  /* 0x000000080300780c */ /* 0x000fe20000f24270 */
[----:B------:R-:W-:Y:S03]  /*21b0*/  BSSY B1, `(.L_x_38) ;  /* 0x0000007000017945 */ /* 0x000fe60003800000 */
[----:B0-----:R-:W-:-:S04]  /*21c0*/  FMUL R14, R5, R88 ;  /* 0x00000058050e7220 */ /* 0x001fc80000400000 */
[----:B------:R-:W-:-:S05]  /*21d0*/  FFMA R14, R29, R23, R14 ;  /* 0x000000171d0e7223 */ /* 0x000fca000000000e */
[----:B------:R-:W-:-:S05]  /*21e0*/  F2FP.F16.F32.PACK_AB R14, RZ, R14 ;  /* 0x0000000eff0e723e */ /* 0x000fca00000000ff */
[----:B------:R0:W-:Y:S01]  /*21f0*/  @P3 STG.E.U16 desc[UR36][R10.64+0x12], R14 ;  /* 0x0000120e0a003986 */ /* 0x0001e2000c101524 */
[----:B------:R-:W-:Y:S05]  /*2200*/  @!P1 BRA `(.L_x_39) ;  /* 0x0000000000049947 */ /* 0x000fea0003800000 */
[----:B------:R4:W5:Y:S02]  /*2210*/  LDG.E.LTC128B.U16 R24, desc[UR36][R8.64+0x10] ;  /* 0x0000102408187981 */ /* 0x000964000c1e1520 */
.L_x_39:
[----:B------:R-:W-:Y:S05]  /*2220*/  BSYNC B1 ;  /* 0x0000000000017941 */ /* 0x000fea0003800000 */
.L_x_38:
[----:B-----5:R-:W-:Y:S01]  /*2230*/  HADD2.F32 R5, -RZ, R24.H0_H0 ;  /* 0x20000018ff057230 */ /* 0x020fe20000004100 */
[----:B------:R-:W-:Y:S01]  /*2240*/  ISETP.GT.AND P0, PT, R3, 0x8, P0 ;  /* 0x000000080300780c */ /* 0x000fe20000704270 */
[----:B------:R-:W-:Y:S03]  /*2250*/  BSSY B1, `(.L_x_40) ;  /* 0x0000007000017945 */ /* 0x000fe60003800000 */
[----:B------:R-:W-:-:S04]  /*2260*/  FMUL R5, R5, R88 ;  /* 0x0000005805057220 */ /* 0x000fc80000400000 */
[----:B------:R-:W-:-:S05]  /*2270*/  FFMA R5, R30, R23, R5 ;  /* 0x000000171e057223 */ /* 0x000fca0000000005 */
[----:B------:R-:W-:-:S05]  /*2280*/  F2FP.F16.F32.PACK_AB R5, RZ, R5 ;  /* 0x00000005ff05723e */ /* 0x000fca00000000ff */
[----:B------:R0:W-:Y:S01]  /*2290*/  @P1 STG.E.U16 desc[UR36][R12.64+0x10], R5 ;  /* 0x000010050c001986 */ /* 0x0001e2000c101524 */
[----:B------:R-:W-:Y:S05]  /*22a0*/  @!P0 BRA `(.L_x_41) ;  /* 0x0000000000048947 */ /* 0x000fea0003800000 */
[----:B------:R0:W5:Y:S02]  /*22b0*/  LDG.E.LTC128B.U16 R24, desc[UR36][R8.64+0x12] ;  /* 0x0000122408187981 */ /* 0x000164000c1e1520 */
.L_x_41:
[----:B------:R-:W-:Y:S05]  /*22c0*/  BSYNC B1 ;  /* 0x0000000000017941 */ /* 0x000fea0003800000 */
.L_x_40:
        /* <DEDUP_REMOVED lines=10> */
.L_x_43:
[----:B------:R-:W-:Y:S05]  /*2370*/  BSYNC B1 ;  /* 0x0000000000017941 */ /* 0x000fea0003800000 */
.L_x_42:
        /* <DEDUP_REMOVED lines=10> */
.L_x_45:
[----:B------:R-:W-:Y:S05]  /*2420*/  BSYNC B1 ;  /* 0x0000000000017941 */ /* 0x000fea0003800000 */
.L_x_44:
[----:B0----5:R-:W-:Y:S01]  /*2430*/  HADD2.F32 R5, -RZ, R24.H0_H0 ;  /* 0x20000018ff057230 */ /* 0x021fe20000004100 */
        /* <DEDUP_REMOVED lines=8> */
.L_x_47:
[----:B------:R-:W-:Y:S05]  /*24c0*/  BSYNC B1 ;  /* 0x0000000000017941 */ /* 0x000fea0003800000 */
.L_x_46:
        /* <DEDUP_REMOVED lines=9> */
.L_x_49:
[----:B------:R-:W-:Y:S05]  /*2560*/  BSYNC B1 ;  /* 0x0000000000017941 */ /* 0x000fea0003800000 */
.L_x_48:
        /* <DEDUP_REMOVED lines=10> */
.L_x_51:
[----:B------:R-:W-:Y:S05]  /*2610*/  BSYNC B1 ;  /* 0x0000000000017941 */ /* 0x000fea0003800000 */
.L_x_50:
        /* <DEDUP_REMOVED lines=10> */
.L_x_53:
[----:B------:R-:W-:Y:S05]  /*26c0*/  BSYNC B1 ;  /* 0x0000000000017941 */ /* 0x000fea0003800000 */
.L_x_52:
        /* <DEDUP_REMOVED lines=9> */
.L_x_55:
[----:B------:R-:W-:Y:S05]  /*2760*/  BSYNC B1 ;  /* 0x0000000000017941 */ /* 0x000fea0003800000 */
.L_x_54:
        /* <DEDUP_REMOVED lines=9> */
.L_x_57:
[----:B------:R-:W-:Y:S05]  /*2800*/  BSYNC B1 ;  /* 0x0000000000017941 */ /* 0x000fea0003800000 */
.L_x_56:
        /* <DEDUP_REMOVED lines=10> */
.L_x_59:
[----:B------:R-:W-:Y:S05]  /*28b0*/  BSYNC B1 ;  /* 0x0000000000017941 */ /* 0x000fea0003800000 */
.L_x_58:
        /* <DEDUP_REMOVED lines=10> */
.L_x_61:
[----:B------:R-:W-:Y:S05]  /*2960*/  BSYNC B1 ;  /* 0x0000000000017941 */ /* 0x000fea0003800000 */
.L_x_60:
        /* <DEDUP_REMOVED lines=9> */
.L_x_63:
[----:B------:R-:W-:Y:S05]  /*2a00*/  BSYNC B1 ;  /* 0x0000000000017941 */ /* 0x000fea0003800000 */
.L_x_62:
        /* <DEDUP_REMOVED lines=9> */
.L_x_65:
[----:B------:R-:W-:Y:S05]  /*2aa0*/  BSYNC B1 ;  /* 0x0000000000017941 */ /* 0x000fea0003800000 */
.L_x_64:
        /* <DEDUP_REMOVED lines=10> */
.L_x_67:
[----:B------:R-:W-:Y:S05]  /*2b50*/  BSYNC B1 ;  /* 0x0000000000017941 */ /* 0x000fea0003800000 */
.L_x_66:
        /* <DEDUP_REMOVED lines=10> */
.L_x_69:
[----:B------:R-:W-:Y:S05]  /*2c00*/  BSYNC B1 ;  /* 0x0000000000017941 */ /* 0x000fea0003800000 */
.L_x_68:
        /* <DEDUP_REMOVED lines=9> */
.L_x_71:
[----:B------:R-:W-:Y:S05]  /*2ca0*/  BSYNC B1 ;  /* 0x0000000000017941 */ /* 0x000fea0003800000 */
.L_x_70:
        /* <DEDUP_REMOVED lines=9> */
.L_x_73:
[----:B------:R-:W-:Y:S05]  /*2d40*/  BSYNC B1 ;  /* 0x0000000000017941 */ /* 0x000fea0003800000 */
.L_x_72:
        /* <DEDUP_REMOVED lines=10> */
.L_x_75:
[----:B------:R-:W-:Y:S05]  /*2df0*/  BSYNC B1 ;  /* 0x0000000000017941 */ /* 0x000fea0003800000 */
.L_x_74:
        /* <DEDUP_REMOVED lines=10> */
.L_x_77:
[----:B------:R-:W-:Y:S05]  /*2ea0*/  BSYNC B1 ;  /* 0x0000000000017941 */ /* 0x000fea0003800000 */
.L_x_76:
        /* <DEDUP_REMOVED lines=9> */
.L_x_79:
[----:B------:R-:W-:Y:S05]  /*2f40*/  BSYNC B1 ;  /* 0x0000000000017941 */ /* 0x000fea0003800000 */
.L_x_78:
        /* <DEDUP_REMOVED lines=9> */
.L_x_81:
[----:B------:R-:W-:Y:S05]  /*2fe0*/  BSYNC B1 ;  /* 0x0000000000017941 */ /* 0x000fea0003800000 */
.L_x_80:
        /* <DEDUP_REMOVED lines=10> */
.L_x_83:
[----:B------:R-:W-:Y:S05]  /*3090*/  BSYNC B1 ;  /* 0x0000000000017941 */ /* 0x000fea0003800000 */
.L_x_82:
        /* <DEDUP_REMOVED lines=10> */
.L_x_85:
[----:B------:R-:W-:Y:S05]  /*3140*/  BSYNC B1 ;  /* 0x0000000000017941 */ /* 0x000fea0003800000 */
.L_x_84:
        /* <DEDUP_REMOVED lines=9> */
.L_x_87:
[----:B------:R-:W-:Y:S05]  /*31e0*/  BSYNC B1 ;  /* 0x0000000000017941 */ /* 0x000fea0003800000 */
.L_x_86:
        /* <DEDUP_REMOVED lines=9> */
.L_x_89:
[----:B------:R-:W-:Y:S05]  /*3280*/  BSYNC B1 ;  /* 0x0000000000017941 */ /* 0x000fea0003800000 */
.L_x_88:
        /* <DEDUP_REMOVED lines=10> */
.L_x_91:
[----:B------:R-:W-:Y:S05]  /*3330*/  BSYNC B1 ;  /* 0x0000000000017941 */ /* 0x000fea0003800000 */
.L_x_90:
        /* <DEDUP_REMOVED lines=10> */
.L_x_93:
[----:B------:R-:W-:Y:S05]  /*33e0*/  BSYNC B1 ;  /* 0x0000000000017941 */ /* 0x000fea0003800000 */
.L_x_92:
        /* <DEDUP_REMOVED lines=9> */
.L_x_95:
[----:B------:R-:W-:Y:S05]  /*3480*/  BSYNC B1 ;  /* 0x0000000000017941 */ /* 0x000fea0003800000 */
.L_x_94:
        /* <DEDUP_REMOVED lines=9> */
.L_x_97:
[----:B------:R-:W-:Y:S05]  /*3520*/  BSYNC B1 ;  /* 0x0000000000017941 */ /* 0x000fea0003800000 */
.L_x_96:
        /* <DEDUP_REMOVED lines=10> */
.L_x_99:
[----:B------:R-:W-:Y:S05]  /*35d0*/  BSYNC B1 ;  /* 0x0000000000017941 */ /* 0x000fea0003800000 */
.L_x_98:
        /* <DEDUP_REMOVED lines=10> */
.L_x_101:
[----:B------:R-:W-:Y:S05]  /*3680*/  BSYNC B1 ;  /* 0x0000000000017941 */ /* 0x000fea0003800000 */
.L_x_100:
        /* <DEDUP_REMOVED lines=9> */
.L_x_103:
[----:B------:R-:W-:Y:S05]  /*3720*/  BSYNC B1 ;  /* 0x0000000000017941 */ /* 0x000fea0003800000 */
.L_x_102:
        /* <DEDUP_REMOVED lines=9> */
.L_x_105:
[----:B------:R-:W-:Y:S05]  /*37c0*/  BSYNC B1 ;  /* 0x0000000000017941 */ /* 0x000fea0003800000 */
.L_x_104:
        /* <DEDUP_REMOVED lines=10> */
.L_x_107:
[----:B------:R-:W-:Y:S05]  /*3870*/  BSYNC B1 ;  /* 0x0000000000017941 */ /* 0x000fea0003800000 */
.L_x_106:
        /* <DEDUP_REMOVED lines=10> */
.L_x_109:
[----:B------:R-:W-:Y:S05]  /*3920*/  BSYNC B1 ;  /* 0x0000000000017941 */ /* 0x000fea0003800000 */
.L_x_108:
        /* <DEDUP_REMOVED lines=9> */
.L_x_111:
[----:B------:R-:W-:Y:S05]  /*39c0*/  BSYNC B1 ;  /* 0x0000000000017941 */ /* 0x000fea0003800000 */
.L_x_110:
        /* <DEDUP_REMOVED lines=9> */
.L_x_113:
[----:B------:R-:W-:Y:S05]  /*3a60*/  BSYNC B1 ;  /* 0x0000000000017941 */ /* 0x000fea0003800000 */
.L_x_112:
        /* <DEDUP_REMOVED lines=10> */
.L_x_115:
[----:B------:R-:W-:Y:S05]  /*3b10*/  BSYNC B1 ;  /* 0x0000000000017941 */ /* 0x000fea0003800000 */
.L_x_114:
        /* <DEDUP_REMOVED lines=10> */
.L_x_117:
[----:B------:R-:W-:Y:S05]  /*3bc0*/  BSYNC B1 ;  /* 0x0000000000017941 */ /* 0x000fea0003800000 */
.L_x_116:
        /* <DEDUP_REMOVED lines=9> */
.L_x_119:
[----:B------:R-:W-:Y:S05]  /*3c60*/  BSYNC B1 ;  /* 0x0000000000017941 */ /* 0x000fea0003800000 */
.L_x_118:
        /* <DEDUP_REMOVED lines=9> */
.L_x_121:
[----:B------:R-:W-:Y:S05]  /*3d00*/  BSYNC B1 ;  /* 0x0000000000017941 */ /* 0x000fea0003800000 */
.L_x_120:
        /* <DEDUP_REMOVED lines=10> */
.L_x_123:
[----:B------:R-:W-:Y:S05]  /*3db0*/  BSYNC B1 ;  /* 0x0000000000017941 */ /* 0x000fea0003800000 */
.L_x_122:
        /* <DEDUP_REMOVED lines=10> */
.L_x_125:
[----:B------:R-:W-:Y:S05]  /*3e60*/  BSYNC B1 ;  /* 0x0000000000017941 */ /* 0x000fea0003800000 */
.L_x_124:
        /* <DEDUP_REMOVED lines=9> */
.L_x_127:
[----:B------:R-:W-:Y:S05]  /*3f00*/  BSYNC B1 ;  /* 0x0000000000017941 */ /* 0x000fea0003800000 */
.L_x_126:
        /* <DEDUP_REMOVED lines=9> */
.L_x_129:
[----:B------:R-:W-:Y:S05]  /*3fa0*/  BSYNC B1 ;  /* 0x0000000000017941 */ /* 0x000fea0003800000 */
.L_x_128:
        /* <DEDUP_REMOVED lines=10> */
.L_x_131:
[----:B------:R-:W-:Y:S05]  /*4050*/  BSYNC B1 ;  /* 0x0000000000017941 */ /* 0x000fea0003800000 */
.L_x_130:
        /* <DEDUP_REMOVED lines=10> */
.L_x_133:
[----:B------:R-:W-:Y:S05]  /*4100*/  BSYNC B1 ;  /* 0x0000000000017941 */ /* 0x000fea0003800000 */
.L_x_132:
        /* <DEDUP_REMOVED lines=9> */
.L_x_135:
[----:B------:R-:W-:Y:S05]  /*41a0*/  BSYNC B1 ;  /* 0x0000000000017941 */ /* 0x000fea0003800000 */
.L_x_134:
        /* <DEDUP_REMOVED lines=9> */
.L_x_137:
[----:B------:R-:W-:Y:S05]  /*4240*/  BSYNC B1 ;  /* 0x0000000000017941 */ /* 0x000fea0003800000 */
.L_x_136:
        /* <DEDUP_REMOVED lines=10> */
.L_x_139:
[----:B------:R-:W-:Y:S05]  /*42f0*/  BSYNC B1 ;  /* 0x0000000000017941 */ /* 0x000fea0003800000 */
.L_x_138:
        /* <DEDUP_REMOVED lines=10> */
.L_x_141:
[----:B------:R-:W-:Y:S05]  /*43a0*/  BSYNC B1 ;  /* 0x0000000000017941 */ /* 0x000fea0003800000 */
.L_x_140:
        /* <DEDUP_REMOVED lines=9> */
.L_x_143:
[----:B------:R-:W-:Y:S05]  /*4440*/  BSYNC B1 ;  /* 0x0000000000017941 */ /* 0x000fea0003800000 */
.L_x_142:
        /* <DEDUP_REMOVED lines=9> */
.L_x_145:
[----:B------:R-:W-:Y:S05]  /*44e0*/  BSYNC B1 ;  /* 0x0000000000017941 */ /* 0x000fea0003800000 */
.L_x_144:
        /* <DEDUP_REMOVED lines=10> */
.L_x_147:
[----:B------:R-:W-:Y:S05]  /*4590*/  BSYNC B1 ;  /* 0x0000000000017941 */ /* 0x000fea0003800000 */
.L_x_146:
[----:B-----5:R-:W-:Y:S01]  /*45a0*/  HADD2.F32 R5, -RZ, R24.H0_H0 ;  /* 0x20000018ff057230 */ /* 0x020fe20000004100 */
[----:B------:R-:W-:Y:S01]  /*45b0*/  ISETP.GT.AND P0, PT, R4, 0x79, PT ;  /* 0x000000790400780c */ /* 0x000fe20003f04270 */
[----:B------:R-:W-:Y:S01]  /*45c0*/  @P2 IMAD.MOV.U32 R4, RZ, RZ, R10 ;  /* 0x000000ffff042224 */ /* 0x000fe200078e000a */
[----:B------:R-:W-:Y:S02]  /*45d0*/  BSSY B1, `(.L_x_148) ;  /* 0x000000a000017945 */ /* 0x000fe40003800000 */
[----:B------:R-:W-:Y:S01]  /*45e0*/  FMUL R5, R5, R88 ;  /* 0x0000005805057220 */ /* 0x000fe20000400000 */
[----:B------:R-:W-:-:S03]  /*45f0*/  ISETP.GT.AND P3, PT, R3, RZ, P0 ;  /* 0x000000ff0300720c */ /* 0x000fc60000764270 */
[----:B------:R-:W-:-:S05]  /*4600*/  FFMA R5, R84, R23, R5 ;  /* 0x0000001754057223 */ /* 0x000fca0000000005 */
[----:B------:R-:W-:-:S04]  /*4610*/  F2FP.F16.F32.PACK_AB R5, RZ, R5 ;  /* 0x00000005ff05723e */ /* 0x000fc800000000ff */
[----:B0-----:R-:W-:Y:S01]  /*4620*/  PRMT R14, R5, 0x7610, R14 ;  /* 0x00007610050e7816 */ /* 0x001fe2000000000e */
[----:B------:R-:W-:-:S05]  /*4630*/  @P2 IMAD.MOV.U32 R5, RZ, RZ, R11 ;  /* 0x000000ffff052224 */ /* 0x000fca00078e000b */
[----:B------:R0:W-:Y:S01]  /*4640*/  @P2 STG.E.U16 desc[UR36][R4.64+0xf0], R14 ;  /* 0x0000f00e04002986 */ /* 0x0001e2000c101524 */
[----:B------:R-:W-:Y:S05]  /*4650*/  @!P3 BRA `(.L_x_149) ;  /* 0x000000000004b947 */ /* 0x000fea0003800000 */
[----:B------:R0:W5:Y:S02]  /*4660*/  LDG.E.LTC128B.U16 R24, desc[UR36][R6.64+0xf2] ;  /* 0x0000f22406187981 */ /* 0x000164000c1e1520 */
.L_x_149:
[----:B------:R-:W-:Y:S05]  /*4670*/  BSYNC B1 ;  /* 0x0000000000017941 */ /* 0x000fea0003800000 */
.L_x_148:
        /* <DEDUP_REMOVED lines=9> */
.L_x_151:
[----:B------:R-:W-:Y:S05]  /*4710*/  BSYNC B1 ;  /* 0x0000000000017941 */ /* 0x000fea0003800000 */
.L_x_150:
[----:B-----5:R-:W-:Y:S01]  /*4720*/  HADD2.F32 R5, -RZ, R24.H0_H0 ;  /* 0x20000018ff057230 */ /* 0x020fe20000004100 */
[----:B------:R-:W-:Y:S01]  /*4730*/  ISETP.GT.AND P0, PT, R3, 0x8, P0 ;  /* 0x000000080300780c */ /* 0x000fe20000704270 */
[----:B0-----:R-:W-:Y:S01]  /*4740*/  @P1 IMAD.MOV.U32 R4, RZ, RZ, R12 ;  /* 0x000000ffff041224 */ /* 0x001fe200078e000c */
[----:B------:R-:W-:Y:S02]  /*4750*/  BSSY B1, `(.L_x_152) ;  /* 0x0000009000017945 */ /* 0x000fe40003800000 */
[----:B------:R-:W-:-:S04]  /*4760*/  FMUL R5, R5, R88 ;  /* 0x0000005805057220 */ /* 0x000fc80000400000 */
[----:B------:R-:W-:-:S05]  /*4770*/  FFMA R5, R86, R23, R5 ;  /* 0x0000001756057223 */ /* 0x000fca0000000005 */
[----:B------:R-:W-:-:S04]  /*4780*/  F2FP.F16.F32.PACK_AB R5, RZ, R5 ;  /* 0x00000005ff05723e */ /* 0x000fc800000000ff */
[----:B-1-3--:R-:W-:Y:S01]  /*4790*/  PRMT R6, R5, 0x7610, R6 ;  /* 0x0000761005067816 */ /* 0x00afe20000000006 */
[----:B------:R-:W-:-:S05]  /*47a0*/  @P1 IMAD.MOV.U32 R5, RZ, RZ, R13 ;  /* 0x000000ffff051224 */ /* 0x000fca00078e000d */
[----:B------:R0:W-:Y:S01]  /*47b0*/  @P1 STG.E.U16 desc[UR36][R4.64+0xf0], R6 ;  /* 0x0000f00604001986 */ /* 0x0001e2000c101524 */
[----:B------:R-:W-:Y:S05]  /*47c0*/  @!P0 BRA `(.L_x_153) ;  /* 0x0000000000048947 */ /* 0x000fea0003800000 */
[----:B------:R1:W5:Y:S02]  /*47d0*/  LDG.E.LTC128B.U16 R24, desc[UR36][R8.64+0xf2] ;  /* 0x0000f22408187981 */ /* 0x000364000c1e1520 */
.L_x_153:
[----:B------:R-:W-:Y:S05]  /*47e0*/  BSYNC B1 ;  /* 0x0000000000017941 */ /* 0x000fea0003800000 */
.L_x_152:
[----:B------:R-:W-:Y:S05]  /*47f0*/  @!P0 BRA `(.L_x_154) ;  /* 0x0000001000e88947 */ /* 0x000fea0003800000 */
[----:B-----5:R-:W-:-:S05]  /*4800*/  HADD2.F32 R3, -RZ, R24.H0_H0 ;  /* 0x20000018ff037230 */ /* 0x020fca0000004100 */
[----:B0-----:R-:W-:-:S04]  /*4810*/  FMUL R4, R3, R88 ;  /* 0x0000005803047220 */ /* 0x001fc80000400000 */
[----:B------:R-:W-:-:S05]  /*4820*/  FFMA R4, R87, R23, R4 ;  /* 0x0000001757047223 */ /* 0x000fca0000000004 */
[----:B------:R-:W-:-:S05]  /*4830*/  F2FP.F16.F32.PACK_AB R4, RZ, R4 ;  /* 0x00000004ff04723e */ /* 0x000fca00000000ff */
[----:B------:R3:W-:Y:S01]  /*4840*/  STG.E.U16 desc[UR36][R12.64+0xf2], R4 ;  /* 0x0000f2040c007986 */ /* 0x0007e2000c101524 */
[----:B------:R-:W-:Y:S05]  /*4850*/  BRA `(.L_x_154) ;  /* 0x0000001000d07947 */ /* 0x000fea0003800000 */
.L_x_29:
[----:B------:R-:W-:Y:S01]  /*4860*/  ISETP.GT.AND P0, PT, R4, 0x1, PT ;  /* 0x000000010400780c */ /* 0x000fe20003f04270 */
[----:B------:R-:W-:Y:S01]  /*4870*/  ULDC.64 UR4, c[0x0][0x5c0] ;  /* 0x0001700000047ab9 */ /* 0x000fe20000000a00 */
[-C--:B------:R-:W-:Y:S01]  /*4880*/  FMUL R24, R24, R23.reuse ;  /* 0x0000001718187220 */ /* 0x080fe20000400000 */
[-C--:B------:R-:W-:Y:S01]  /*4890*/  FMUL R25, R25, R23.reuse ;  /* 0x0000001719197220 */ /* 0x080fe20000400000 */
[----:B------:R-:W-:Y:S01]  /*48a0*/  ISETP.GT.AND P3, PT, R3, RZ, P0 ;  /* 0x000000ff0300720c */ /* 0x000fe20000764270 */
[-C--:B------:R-:W-:Y:S01]  /*48b0*/  FMUL R26, R26, R23.reuse ;  /* 0x000000171a1a7220 */ /* 0x080fe20000400000 */
[----:B------:R-:W-:Y:S01]  /*48c0*/  LEA R6, P4, R92, UR4, 0x1 ;  /* 0x000000045c067c11 */ /* 0x000fe2000f8808ff */
[-C--:B------:R-:W-:Y:S01]  /*48d0*/  FMUL R27, R27, R23.reuse ;  /* 0x000000171b1b7220 */ /* 0x080fe20000400000 */
[----:B------:R-:W-:Y:S01]  /*48e0*/  F2FP.F16.F32.PACK_AB R24, RZ, R24 ;  /* 0x00000018ff18723e */ /* 0x000fe200000000ff */
[-C--:B------:R-:W-:Y:S01]  /*48f0*/  FMUL R28, R28, R23.reuse ;  /* 0x000000171c1c7220 */ /* 0x080fe20000400000 */
[----:B------:R-:W-:Y:S01]  /*4900*/  LEA.HI.X R7, R92, UR5, R91, 0x1, P4 ;  /* 0x000000055c077c11 */ /* 0x000fe2000a0f0c5b */
[----:B------:R-:W-:Y:S01]  /*4910*/  FMUL R29, R29, R23 ;  /* 0x000000171d1d7220 */ /* 0x000fe20000400000 */
[----:B------:R-:W-:Y:S01]  /*4920*/  F2FP.F16.F32.PACK_AB R25, RZ, R25 ;  /* 0x00000019ff19723e */ /* 0x000fe200000000ff */
[-C--:B------:R-:W-:Y:S01]  /*4930*/  FMUL R30, R30, R23.reuse ;  /* 0x000000171e1e7220 */ /* 0x080fe20000400000 */
[----:B------:R-:W-:Y:S01]  /*4940*/  SHF.L.U64.HI R99, R98, 0x4, R99 ;  /* 0x0000000462637819 */ /* 0x000fe20000010263 */
[----:B------:R-:W-:Y:S01]  /*4950*/  @P1 STG.E.U16 desc[UR36][R6.64], R24 ;  /* 0x0000001806001986 */ /* 0x000fe2000c101524 */
[----:B------:R-:W-:Y:S01]  /*4960*/  ISETP.GT.AND P1, PT, R4, 0x8, PT ;  /* 0x000000080400780c */ /* 0x000fe20003f24270 */
[-C--:B------:R-:W-:Y:S01]  /*4970*/  FMUL R31, R31, R23.reuse ;  /* 0x000000171f1f7220 */ /* 0x080fe20000400000 */
[C---:B------:R-:W-:Y:S01]  /*4980*/  ISETP.GT.AND P4, PT, R3.reuse, 0x8, P0 ;  /* 0x000000080300780c */ /* 0x040fe20000784270 */
[----:B------:R-:W-:Y:S01]  /*4990*/  @P3 STG.E.U16 desc[UR36][R6.64+0x2], R25 ;  /* 0x0000021906003986 */ /* 0x000fe2000c101524 */
[----:B------:R-:W-:Y:S01]  /*49a0*/  LEA R8, P3, R98, R6, 0x4 ;  /* 0x0000000662087211 */ /* 0x000fe200078620ff */
[-C--:B------:R-:W-:Y:S01]  /*49b0*/  FMUL R32, R32, R23.reuse ;  /* 0x0000001720207220 */ /* 0x080fe20000400000 */
[----:B------:R-:W-:Y:S01]  /*49c0*/  ISETP.GT.AND P2, PT, R3, 0x8, P2 ;  /* 0x000000080300780c */ /* 0x000fe20001744270 */
[-C--:B------:R-:W-:Y:S01]  /*49d0*/  FMUL R33, R33, R23.reuse ;  /* 0x0000001721217220 */ /* 0x080fe20000400000 */
[----:B------:R-:W-:Y:S01]  /*49e0*/  ISETP.GT.AND P0, PT, R4, 0x9, PT ;  /* 0x000000090400780c */ /* 0x000fe20003f04270 */
[----:B------:R-:W-:Y:S01]  /*49f0*/  IMAD.X R9, R99, 0x1, R7, P3 ;  /* 0x0000000163097824 */ /* 0x000fe200018e0607 */
[C---:B------:R-:W-:Y:S01]  /*4a00*/  ISETP.GT.AND P5, PT, R3.reuse, RZ, P1 ;  /* 0x000000ff0300720c */ /* 0x040fe20000fa4270 */
[-C--:B------:R-:W-:Y:S01]  /*4a10*/  FMUL R34, R34, R23.reuse ;  /* 0x0000001722227220 */ /* 0x080fe20000400000 */
[----:B------:R-:W-:Y:S01]  /*4a20*/  ISETP.GT.AND P3, PT, R3, RZ, P0 ;  /* 0x000000ff0300720c */ /* 0x000fe20000764270 */
[-C--:B------:R-:W-:Y:S01]  /*4a30*/  FMUL R35, R35, R23.reuse ;  /* 0x0000001723237220 */ /* 0x080fe20000400000 */
[----:B------:R-:W-:Y:S01]  /*4a40*/  F2FP.F16.F32.PACK_AB R26, RZ, R26 ;  /* 0x0000001aff1a723e */ /* 0x000fe200000000ff */
[----:B------:R-:W-:Y:S01]  /*4a50*/  FMUL R36, R36, R23 ;  /* 0x0000001724247220 */ /* 0x000fe20000400000 */
[----:B------:R-:W-:Y:S01]  /*4a60*/  F2FP.F16.F32.PACK_AB R27, RZ, R27 ;  /* 0x0000001bff1b723e */ /* 0x000fe200000000ff */
[----:B------:R-:W-:Y:S01]  /*4a70*/  FMUL R37, R37, R23 ;  /* 0x0000001725257220 */ /* 0x000fe20000400000 */
[----:B------:R-:W-:Y:S01]  /*4a80*/  F2FP.F16.F32.PACK_AB R28, RZ, R28 ;  /* 0x0000001cff1c723e */ /* 0x000fe200000000ff */
[----:B------:R-:W-:Y:S01]  /*4a90*/  @P2 STG.E.U16 desc[UR36][R8.64], R26 ;  /* 0x0000001a08002986 */ /* 0x000fe2000c101524 */
[----:B------:R-:W-:Y:S01]  /*4aa0*/  F2FP.F16.F32.PACK_AB R29, RZ, R29 ;  /* 0x0000001dff1d723e */ /* 0x000fe200000000ff */
[-C--:B------:R-:W-:Y:S01]  /*4ab0*/  FMUL R38, R38, R23.reuse ;  /* 0x0000001726267220 */ /* 0x080fe20000400000 */
[----:B------:R-:W-:Y:S01]  /*4ac0*/  ISETP.GT.AND P2, PT, R3, 0x8, P1 ;  /* 0x000000080300780c */ /* 0x000fe20000f44270 */
[----:B------:R-:W-:Y:S01]  /*4ad0*/  @P4 STG.E.U16 desc[UR36][R8.64+0x2], R27 ;  /* 0x0000021b08004986 */ /* 0x000fe2000c101524 */
[----:B------:R-:W-:Y:S01]  /*4ae0*/  ISETP.GT.AND P1, PT, R4, 0x10, PT ;  /* 0x000000100400780c */ /* 0x000fe20003f24270 */
[-C--:B------:R-:W-:Y:S01]  /*4af0*/  FMUL R39, R39, R23.reuse ;  /* 0x0000001727277220 */ /* 0x080fe20000400000 */
[----:B------:R-:W-:Y:S01]  /*4b00*/  F2FP.F16.F32.PACK_AB R30, RZ, R30 ;  /* 0x0000001eff1e723e */ /* 0x000fe200000000ff */
[----:B------:R-:W-:Y:S01]  /*4b10*/  @P5 STG.E.U16 desc[UR36][R6.64+0x10], R28 ;  /* 0x0000101c06005986 */ /* 0x000fe2000c101524 */
[C---:B------:R-:W-:Y:S01]  /*4b20*/  ISETP.GT.AND P4, PT, R3.reuse, RZ, P1 ;  /* 0x000000ff0300720c */ /* 0x040fe20000f84270 */
[----:B------:R-:W-:Y:S01]  /*4b30*/  FMUL R40, R40, R23 ;  /* 0x0000001728287220 */ /* 0x000fe20000400000 */
[----:B------:R-:W-:Y:S01]  /*4b40*/  F2FP.F16.F32.PACK_AB R31, RZ, R31 ;  /* 0x0000001fff1f723e */ /* 0x000fe200000000ff */
[----:B------:R-:W-:Y:S01]  /*4b50*/  @P3 STG.E.U16 desc[UR36][R6.64+0x12], R29 ;  /* 0x0000121d06003986 */ /* 0x000fe2000c101524 */
[----:B------:R-:W-:Y:S01]  /*4b60*/  ISETP.GT.AND P3, PT, R3, 0x8, P0 ;  /* 0x000000080300780c */ /* 0x000fe20000764270 */
[-C--:B------:R-:W-:Y:S01]  /*4b70*/  FMUL R41, R41, R23.reuse ;  /* 0x0000001729297220 */ /* 0x080fe20000400000 */
[----:B------:R-:W-:Y:S01]  /*4b80*/  ISETP.GT.AND P0, PT, R4, 0x11, PT ;  /* 0x000000110400780c */ /* 0x000fe20003f04270 */
[----:B------:R-:W-:Y:S01]  /*4b90*/  @P2 STG.E.U16 desc[UR36][R8.64+0x10], R30 ;  /* 0x0000101e08002986 */ /* 0x000fe2000c101524 */
[----:B------:R-:W-:Y:S01]  /*4ba0*/  F2FP.F16.F32.PACK_AB R32, RZ, R32 ;  /* 0x00000020ff20723e */ /* 0x000fe200000000ff */
[-C--:B------:R-:W-:Y:S01]  /*4bb0*/  FMUL R42, R42, R23.reuse ;  /* 0x000000172a2a7220 */ /* 0x080fe20000400000 */
[----:B------:R-:W-:Y:S01]  /*4bc0*/  ISETP.GT.AND P5, PT, R3, RZ, P0 ;  /* 0x000000ff0300720c */ /* 0x000fe200007a4270 */
[-C--:B------:R-:W-:Y:S01]  /*4bd0*/  FMUL R43, R43, R23.reuse ;  /* 0x000000172b2b7220 */ /* 0x080fe20000400000 */
[----:B------:R-:W-:Y:S01]  /*4be0*/  ISETP.GT.AND P2, PT, R3, 0x8, P1 ;  /* 0x000000080300780c */ /* 0x000fe20000f44270 */
[-C--:B------:R-:W-:Y:S01]  /*4bf0*/  FMUL R44, R44, R23.reuse ;  /* 0x000000172c2c7220 */ /* 0x080fe20000400000 */
[----:B------:R-:W-:Y:S01]  /*4c00*/  ISETP.GT.AND P1, PT, R4, 0x18, PT ;  /* 0x000000180400780c */ /* 0x000fe20003f24270 */
[----:B------:R-:W-:Y:S01]  /*4c10*/  FMUL R45, R45, R23 ;  /* 0x000000172d2d7220 */ /* 0x000fe20000400000 */
[----:B------:R-:W-:Y:S01]  /*4c20*/  F2FP.F16.F32.PACK_AB R33, RZ, R33 ;  /* 0x00000021ff21723e */ /* 0x000fe200000000ff */
[----:B------:R-:W-:Y:S01]  /*4c30*/  @P3 STG.E.U16 desc[UR36][R8.64+0x12], R31 ;  /* 0x0000121f08003986 */ /* 0x000fe2000c101524 */
[C---:B------:R-:W-:Y:S01]  /*4c40*/  ISETP.GT.AND P3, PT, R3.reuse, 0x8, P0 ;  /* 0x000000080300780c */ /* 0x040fe20000764270 */
[-C--:B------:R-:W-:Y:S01]  /*4c50*/  FMUL R46, R46, R23.reuse ;  /* 0x000000172e2e7220 */ /* 0x080fe20000400000 */
[----:B------:R-:W-:Y:S01]  /*4c60*/  ISETP.GT.AND P0, PT, R4, 0x19, PT ;  /* 0x000000190400780c */ /* 0x000fe20003f04270 */
[----:B------:R-:W-:Y:S01]  /*4c70*/  @P4 STG.E.U16 desc[UR36][R6.64+0x20], R32 ;  /* 0x0000202006004986 */ /* 0x000fe2000c101524 */
[----:B------:R-:W-:Y:S01]  /*4c80*/  ISETP.GT.AND P4, PT, R3, RZ, P1 ;  /* 0x000000ff0300720c */ /* 0x000fe20000f84270 */
[-C--:B------:R-:W-:Y:S01]  /*4c90*/  FMUL R47, R47, R23.reuse ;  /* 0x000000172f2f7220 */ /* 0x080fe20000400000 */
[----:B------:R-:W-:Y:S01]  /*4ca0*/  F2FP.F16.F32.PACK_AB R34, RZ, R34 ;  /* 0x00000022ff22723e */ /* 0x000fe200000000ff */
[----:B------:R-:W-:Y:S01]  /*4cb0*/  @P5 STG.E.U16 desc[UR36][R6.64+0x22], R33 ;  /* 0x0000222106005986 */ /* 0x000fe2000c101524 */
[----:B------:R-:W-:Y:S01]  /*4cc0*/  ISETP.GT.AND P5, PT, R3, RZ, P0 ;  /* 0x000000ff0300720c */ /* 0x000fe200007a4270 */
[----:B------:R-:W-:Y:S01]  /*4cd0*/  FMUL R48, R48, R23 ;  /* 0x0000001730307220 */ /* 0x000fe20000400000 */
[----:B------:R-:W-:Y:S01]  /*4ce0*/  F2FP.F16.F32.PACK_AB R35, RZ, R35 ;  /* 0x00000023ff23723e */ /* 0x000fe200000000ff */
[----:B------:R-:W-:Y:S01]  /*4cf0*/  @P2 STG.E.U16 desc[UR36][R8.64+0x20], R34 ;  /* 0x0000202208002986 */ /* 0x000fe2000c101524 */
[----:B------:R-:W-:Y:S01]  /*4d00*/  F2FP.F16.F32.PACK_AB R36, RZ, R36 ;  /* 0x00000024ff24723e */ /* 0x000fe200000000ff */
[-C--:B------:R-:W-:Y:S01]  /*4d10*/  FMUL R49, R49, R23.reuse ;  /* 0x0000001731317220 */ /* 0x080fe20000400000 */
[C---:B------:R-:W-:Y:S01]  /*4d20*/  ISETP.GT.AND P2, PT, R3.reuse, 0x8, P1 ;  /* 0x000000080300780c */ /* 0x040fe20000f44270 */
[----:B------:R-:W-:Y:S01]  /*4d30*/  @P3 STG.E.U16 desc[UR36][R8.64+0x22], R35 ;  /* 0x0000222308003986 */ /* 0x000fe2000c101524 */
[----:B------:R-:W-:Y:S01]  /*4d40*/  ISETP.GT.AND P1, PT, R4, 0x20, PT ;  /* 0x000000200400780c */ /* 0x000fe20003f24270 */
[----:B------:R-:W-:Y:S01]  /*4d50*/  FMUL R50, R50, R23 ;  /* 0x0000001732327220 */ /* 0x000fe20000400000 */
[----:B------:R-:W-:Y:S01]  /*4d60*/  F2FP.F16.F32.PACK_AB R37, RZ, R37 ;  /* 0x00000025ff25723e */ /* 0x000fe200000000ff */
[----:B------:R-:W-:Y:S01]  /*4d70*/  @P4 STG.E.U16 desc[UR36][R6.64+0x30], R36 ;  /* 0x0000302406004986 */ /* 0x000fe2000c101524 */
[----:B------:R-:W-:Y:S01]  /*4d80*/  ISETP.GT.AND P3, PT, R3, 0x8, P0 ;  /* 0x000000080300780c */ /* 0x000fe20000764270 */
[-C--:B------:R-:W-:Y:S01]  /*4d90*/  FMUL R51, R51, R23.reuse ;  /* 0x0000001733337220 */ /* 0x080fe20000400000 */
[----:B------:R-:W-:Y:S01]  /*4da0*/  ISETP.GT.AND P0, PT, R4, 0x21, PT ;  /* 0x000000210400780c */ /* 0x000fe20003f04270 */
[----:B------:R-:W-:Y:S01]  /*4db0*/  @P5 STG.E.U16 desc[UR36][R6.64+0x32], R37 ;  /* 0x0000322506005986 */ /* 0x000fe2000c101524 */
[----:B------:R-:W-:Y:S01]  /*4dc0*/  ISETP.GT.AND P4, PT, R3, RZ, P1 ;  /* 0x000000ff0300720c */ /* 0x000fe20000f84270 */
[-C--:B------:R-:W-:Y:S01]  /*4dd0*/  FMUL R52, R52, R23.reuse ;  /* 0x0000001734347220 */ /* 0x080fe20000400000 */
[----:B------:R-:W-:Y:S01]  /*4de0*/  F2FP.F16.F32.PACK_AB R38, RZ, R38 ;  /* 0x00000026ff26723e */ /* 0x000fe200000000ff */
[-C--:B------:R-:W-:Y:S01]  /*4df0*/  FMUL R53, R53, R23.reuse ;  /* 0x0000001735357220 */ /* 0x080fe20000400000 */
        /* <DEDUP_REMOVED lines=113> */
[----:B------:R-:W-:Y:S01]  /*5510*/  FMUL R87, R87, R23 ;  /* 0x0000001757577220 */ /* 0x000fe20000400000 */
[----:B------:R-:W-:Y:S01]  /*5520*/  ISETP.GT.AND P0, PT, R4, 0x51, PT ;  /* 0x000000510400780c */ /* 0x000fe20003f04270 */
[----:B------:R-:W-:Y:S01]  /*5530*/  @P5 STG.E.U16 desc[UR36][R6.64+0x92], R61 ;  /* 0x0000923d06005986 */ /* 0x000fe2000c101524 */
[----:B------:R-:W-:-:S02]  /*5540*/  ISETP.GT.AND P4, PT, R3, RZ, P1 ;  /* 0x000000ff0300720c */ /* 0x000fc40000f84270 */
[----:B------:R-:W-:Y:S02]  /*5550*/  F2FP.F16.F32.PACK_AB R62, RZ, R62 ;  /* 0x0000003eff3e723e */ /* 0x000fe400000000ff */
[C---:B------:R-:W-:Y:S02]  /*5560*/  ISETP.GT.AND P5, PT, R3.reuse, RZ, P0 ;  /* 0x000000ff0300720c */ /* 0x040fe400007a4270 */
[----:B------:R-:W-:Y:S01]  /*5570*/  F2FP.F16.F32.PACK_AB R63, RZ, R63 ;  /* 0x0000003fff3f723e */ /* 0x000fe200000000ff */
[----:B------:R-:W-:Y:S01]  /*5580*/  @P2 STG.E.U16 desc[UR36][R8.64+0x90], R62 ;  /* 0x0000903e08002986 */ /* 0x000fe2000c101524 */
[----:B------:R-:W-:Y:S02]  /*5590*/  F2FP.F16.F32.PACK_AB R64, RZ, R64 ;  /* 0x00000040ff40723e */ /* 0x000fe400000000ff */
[----:B------:R-:W-:Y:S01]  /*55a0*/  ISETP.GT.AND P2, PT, R3, 0x8, P1 ;  /* 0x000000080300780c */ /* 0x000fe20000f44270 */
[----:B------:R-:W-:Y:S01]  /*55b0*/  @P3 STG.E.U16 desc[UR36][R8.64+0x92], R63 ;  /* 0x0000923f08003986 */ /* 0x000fe2000c101524 */
[----:B------:R-:W-:-:S02]  /*55c0*/  ISETP.GT.AND P1, PT, R4, 0x58, PT ;  /* 0x000000580400780c */ /* 0x000fc40003f24270 */
[----:B------:R-:W-:Y:S01]  /*55d0*/  F2FP.F16.F32.PACK_AB R65, RZ, R65 ;  /* 0x00000041ff41723e */ /* 0x000fe200000000ff */
[----:B------:R-:W-:Y:S01]  /*55e0*/  @P4 STG.E.U16 desc[UR36][R6.64+0xa0], R64 ;  /* 0x0000a04006004986 */ /* 0x000fe2000c101524 */
[C---:B------:R-:W-:Y:S02]  /*55f0*/  ISETP.GT.AND P3, PT, R3.reuse, 0x8, P0 ;  /* 0x000000080300780c */ /* 0x040fe40000764270 */
[----:B------:R-:W-:Y:S01]  /*5600*/  ISETP.GT.AND P0, PT, R4, 0x59, PT ;  /* 0x000000590400780c */ /* 0x000fe20003f04270 */
[----:B------:R-:W-:Y:S01]  /*5610*/  @P5 STG.E.U16 desc[UR36][R6.64+0xa2], R65 ;  /* 0x0000a24106005986 */ /* 0x000fe2000c101524 */
[C---:B------:R-:W-:Y:S02]  /*5620*/  ISETP.GT.AND P4, PT, R3.reuse, RZ, P1 ;  /* 0x000000ff0300720c */ /* 0x040fe40000f84270 */
[----:B------:R-:W-:Y:S02]  /*5630*/  F2FP.F16.F32.PACK_AB R66, RZ, R66 ;  /* 0x00000042ff42723e */ /* 0x000fe400000000ff */
[----:B------:R-:W-:-:S02]  /*5640*/  ISETP.GT.AND P5, PT, R3, RZ, P0 ;  /* 0x000000ff0300720c */ /* 0x000fc400007a4270 */
[----:B------:R-:W-:Y:S01]  /*5650*/  F2FP.F16.F32.PACK_AB R67, RZ, R67 ;  /* 0x00000043ff43723e */ /* 0x000fe200000000ff */
[----:B------:R-:W-:Y:S01]  /*5660*/  @P2 STG.E.U16 desc[UR36][R8.64+0xa0], R66 ;  /* 0x0000a04208002986 */ /* 0x000fe2000c101524 */
[----:B------:R-:W-:Y:S02]  /*5670*/  F2FP.F16.F32.PACK_AB R68, RZ, R68 ;  /* 0x00000044ff44723e */ /* 0x000fe400000000ff */
[C---:B------:R-:W-:Y:S01]  /*5680*/  ISETP.GT.AND P2, PT, R3.reuse, 0x8, P1 ;  /* 0x000000080300780c */ /* 0x040fe20000f44270 */
[----:B------:R-:W-:Y:S01]  /*5690*/  @P3 STG.E.U16 desc[UR36][R8.64+0xa2], R67 ;  /* 0x0000a24308003986 */ /* 0x000fe2000c101524 */
[----:B------:R-:W-:Y:S02]  /*56a0*/  ISETP.GT.AND P1, PT, R4, 0x60, PT ;  /* 0x000000600400780c */ /* 0x000fe40003f24270 */
[----:B------:R-:W-:Y:S01]  /*56b0*/  F2FP.F16.F32.PACK_AB R69, RZ, R69 ;  /* 0x00000045ff45723e */ /* 0x000fe200000000ff */
[----:B------:R-:W-:Y:S01]  /*56c0*/  @P4 STG.E.U16 desc[UR36][R6.64+0xb0], R68 ;  /* 0x0000b04406004986 */ /* 0x000fe2000c101524 */
[----:B------:R-:W-:-:S02]  /*56d0*/  ISETP.GT.AND P3, PT, R3, 0x8, P0 ;  /* 0x000000080300780c */ /* 0x000fc40000764270 */
[----:B------:R-:W-:Y:S01]  /*56e0*/  ISETP.GT.AND P0, PT, R4, 0x61, PT ;  /* 0x000000610400780c */ /* 0x000fe20003f04270 */
[----:B------:R-:W-:Y:S01]  /*56f0*/  @P5 STG.E.U16 desc[UR36][R6.64+0xb2], R69 ;  /* 0x0000b24506005986 */ /* 0x000fe2000c101524 */
[C---:B------:R-:W-:Y:S02]  /*5700*/  ISETP.GT.AND P4, PT, R3.reuse, RZ, P1 ;  /* 0x000000ff0300720c */ /* 0x040fe40000f84270 */
[----:B------:R-:W-:Y:S02]  /*5710*/  ISETP.GT.AND P5, PT, R3, RZ, P0 ;  /* 0x000000ff0300720c */ /* 0x000fe400007a4270 */
[----:B------:R-:W-:Y:S02]  /*5720*/  F2FP.F16.F32.PACK_AB R70, RZ, R70 ;  /* 0x00000046ff46723e */ /* 0x000fe400000000ff */
[----:B------:R-:W-:Y:S02]  /*5730*/  F2FP.F16.F32.PACK_AB R71, RZ, R71 ;  /* 0x00000047ff47723e */ /* 0x000fe400000000ff */
[----:B------:R-:W-:Y:S01]  /*5740*/  F2FP.F16.F32.PACK_AB R72, RZ, R72 ;  /* 0x00000048ff48723e */ /* 0x000fe200000000ff */
[----:B------:R-:W-:Y:S01]  /*5750*/  @P2 STG.E.U16 desc[UR36][R8.64+0xb0], R70 ;  /* 0x0000b04608002986 */ /* 0x000fe2000c101524 */
[----:B------:R-:W-:-:S02]  /*5760*/  F2FP.F16.F32.PACK_AB R73, RZ, R73 ;  /* 0x00000049ff49723e */ /* 0x000fc400000000ff */
[C---:B------:R-:W-:Y:S01]  /*5770*/  ISETP.GT.AND P1, PT, R3.reuse, 0x8, P1 ;  /* 0x000000080300780c */ /* 0x040fe20000f24270 */
[----:B------:R-:W-:Y:S01]  /*5780*/  @P3 STG.E.U16 desc[UR36][R8.64+0xb2], R71 ;  /* 0x0000b24708003986 */ /* 0x000fe2000c101524 */
[C---:B------:R-:W-:Y:S02]  /*5790*/  ISETP.GT.AND P2, PT, R3.reuse, 0x8, P0 ;  /* 0x000000080300780c */ /* 0x040fe40000744270 */
[C---:B------:R-:W-:Y:S01]  /*57a0*/  ISETP.GT.AND P0, PT, R4.reuse, 0x69, PT ;  /* 0x000000690400780c */ /* 0x040fe20003f04270 */
[----:B------:R-:W-:Y:S01]  /*57b0*/  @P4 STG.E.U16 desc[UR36][R6.64+0xc0], R72 ;  /* 0x0000c04806004986 */ /* 0x000fe2000c101524 */
[----:B------:R-:W-:Y:S02]  /*57c0*/  ISETP.GT.AND P4, PT, R4, 0x68, PT ;  /* 0x000000680400780c */ /* 0x000fe40003f84270 */
[----:B------:R-:W-:Y:S01]  /*57d0*/  F2FP.F16.F32.PACK_AB R74, RZ, R74 ;  /* 0x0000004aff4a723e */ /* 0x000fe200000000ff */
[----:B------:R-:W-:Y:S01]  /*57e0*/  @P5 STG.E.U16 desc[UR36][R6.64+0xc2], R73 ;  /* 0x0000c24906005986 */ /* 0x000fe2000c101524 */
[----:B------:R-:W-:-:S02]  /*57f0*/  ISETP.GT.AND P5, PT, R3, RZ, P4 ;  /* 0x000000ff0300720c */ /* 0x000fc400027a4270 */
[C---:B------:R-:W-:Y:S01]  /*5800*/  ISETP.GT.AND P3, PT, R3.reuse, RZ, P0 ;  /* 0x000000ff0300720c */ /* 0x040fe20000764270 */
[----:B------:R-:W-:Y:S01]  /*5810*/  @P1 STG.E.U16 desc[UR36][R8.64+0xc0], R74 ;  /* 0x0000c04a08001986 */ /* 0x000fe2000c101524 */
[----:B------:R-:W-:Y:S02]  /*5820*/  F2FP.F16.F32.PACK_AB R75, RZ, R75 ;  /* 0x0000004bff4b723e */ /* 0x000fe400000000ff */
[----:B------:R-:W-:Y:S02]  /*5830*/  F2FP.F16.F32.PACK_AB R76, RZ, R76 ;  /* 0x0000004cff4c723e */ /* 0x000fe400000000ff */
[C---:B------:R-:W-:Y:S01]  /*5840*/  ISETP.GT.AND P4, PT, R3.reuse, 0x8, P4 ;  /* 0x000000080300780c */ /* 0x040fe20002784270 */
[----:B------:R-:W-:Y:S01]  /*5850*/  @P2 STG.E.U16 desc[UR36][R8.64+0xc2], R75 ;  /* 0x0000c24b08002986 */ /* 0x000fe2000c101524 */
[----:B------:R-:W-:Y:S02]  /*5860*/  F2FP.F16.F32.PACK_AB R77, RZ, R77 ;  /* 0x0000004dff4d723e */ /* 0x000fe400000000ff */
[----:B------:R-:W-:Y:S01]  /*5870*/  ISETP.GT.AND P2, PT, R4, 0x71, PT ;  /* 0x000000710400780c */ /* 0x000fe20003f44270 */
[----:B------:R-:W-:Y:S01]  /*5880*/  @P5 STG.E.U16 desc[UR36][R6.64+0xd0], R76 ;  /* 0x0000d04c06005986 */ /* 0x000fe2000c101524 */
[----:B------:R-:W-:-:S02]  /*5890*/  ISETP.GT.AND P5, PT, R3, 0x8, P0 ;  /* 0x000000080300780c */ /* 0x000fc400007a4270 */
[C---:B------:R-:W-:Y:S01]  /*58a0*/  ISETP.GT.AND P1, PT, R4.reuse, 0x78, PT ;  /* 0x000000780400780c */ /* 0x040fe20003f24270 */
[----:B------:R-:W-:Y:S01]  /*58b0*/  @P3 STG.E.U16 desc[UR36][R6.64+0xd2], R77 ;  /* 0x0000d24d06003986 */ /* 0x000fe2000c101524 */
[C---:B------:R-:W-:Y:S02]  /*58c0*/  ISETP.GT.AND P3, PT, R4.reuse, 0x70, PT ;  /* 0x000000700400780c */ /* 0x040fe40003f64270 */
[----:B------:R-:W-:Y:S01]  /*58d0*/  ISETP.GT.AND P0, PT, R4, 0x79, PT ;  /* 0x000000790400780c */ /* 0x000fe20003f04270 */
[----:B------:R-:W-:Y:S01]  /*58e0*/  @P4 IMAD.MOV.U32 R4, RZ, RZ, R8 ;  /* 0x000000ffff044224 */ /* 0x000fe200078e0008 */
[----:B------:R-:W-:Y:S01]  /*58f0*/  F2FP.F16.F32.PACK_AB R78, RZ, R78 ;  /* 0x0000004eff4e723e */ /* 0x000fe200000000ff */
[----:B------:R-:W-:Y:S01]  /*5900*/  @P4 IMAD.MOV.U32 R5, RZ, RZ, R9 ;  /* 0x000000ffff054224 */ /* 0x000fe200078e0009 */
[----:B------:R-:W-:Y:S02]  /*5910*/  F2FP.F16.F32.PACK_AB R79, RZ, R79 ;  /* 0x0000004fff4f723e */ /* 0x000fe400000000ff */
[----:B------:R-:W-:-:S02]  /*5920*/  F2FP.F16.F32.PACK_AB R80, RZ, R80 ;  /* 0x00000050ff50723e */ /* 0x000fc400000000ff */
[----:B------:R0:W-:Y:S01]  /*5930*/  @P4 STG.E.U16 desc[UR36][R4.64+0xd0], R78 ;  /* 0x0000d04e04004986 */ /* 0x0001e2000c101524 */
[C---:B------:R-:W-:Y:S02]  /*5940*/  ISETP.GT.AND P4, PT, R3.reuse, RZ, P2 ;  /* 0x000000ff0300720c */ /* 0x040fe40001784270 */
[----:B------:R-:W-:Y:S02]  /*5950*/  F2FP.F16.F32.PACK_AB R81, RZ, R81 ;  /* 0x00000051ff51723e */ /* 0x000fe400000000ff */
[----:B------:R-:W-:Y:S02]  /*5960*/  ISETP.GT.AND P2, PT, R3, 0x8, P2 ;  /* 0x000000080300780c */ /* 0x000fe40001744270 */
[----:B------:R-:W-:Y:S02]  /*5970*/  F2FP.F16.F32.PACK_AB R82, RZ, R82 ;  /* 0x00000052ff52723e */ /* 0x000fe400000000ff */
[----:B------:R-:W-:Y:S02]  /*5980*/  F2FP.F16.F32.PACK_AB R83, RZ, R83 ;  /* 0x00000053ff53723e */ /* 0x000fe400000000ff */
[----:B------:R-:W-:Y:S01]  /*5990*/  F2FP.F16.F32.PACK_AB R84, RZ, R84 ;  /* 0x00000054ff54723e */ /* 0x000fe200000000ff */
[----:B0-----:R-:W-:Y:S01]  /*59a0*/  @P5 IMAD.MOV.U32 R4, RZ, RZ, R8 ;  /* 0x000000ffff045224 */ /* 0x001fe200078e0008 */
[----:B------:R-:W-:Y:S01]  /*59b0*/  F2FP.F16.F32.PACK_AB R85, RZ, R85 ;  /* 0x00000055ff55723e */ /* 0x000fe200000000ff */
[----:B------:R-:W-:Y:S01]  /*59c0*/  @P5 IMAD.MOV.U32 R5, RZ, RZ, R9 ;  /* 0x000000ffff055224 */ /* 0x000fe200078e0009 */
[----:B------:R-:W-:-:S02]  /*59d0*/  F2FP.F16.F32.PACK_AB R86, RZ, R86 ;  /* 0x00000056ff56723e */ /* 0x000fc400000000ff */
[----:B------:R-:W-:Y:S02]  /*59e0*/  F2FP.F16.F32.PACK_AB R87, RZ, R87 ;  /* 0x00000057ff57723e */ /* 0x000fe400000000ff */
[----:B------:R0:W-:Y:S01]  /*59f0*/  @P5 STG.E.U16 desc[UR36][R4.64+0xd2], R79 ;  /* 0x0000d24f04005986 */ /* 0x0001e2000c101524 */
[C---:B------:R-:W-:Y:S02]  /*5a00*/  ISETP.GT.AND P5, PT, R3.reuse, RZ, P3 ;  /* 0x000000ff0300720c */ /* 0x040fe40001fa4270 */
[----:B------:R-:W-:-:S11]  /*5a10*/  ISETP.GT.AND P3, PT, R3, 0x8, P3 ;  /* 0x000000080300780c */ /* 0x000fd60001f64270 */
[----:B0-----:R-:W-:Y:S02]  /*5a20*/  @P5 IMAD.MOV.U32 R4, RZ, RZ, R6 ;  /* 0x000000ffff045224 */ /* 0x001fe400078e0006 */
[----:B------:R-:W-:-:S05]  /*5a30*/  @P5 IMAD.MOV.U32 R5, RZ, RZ, R7 ;  /* 0x000000ffff055224 */ /* 0x000fca00078e0007 */
[----:B------:R0:W-:Y:S01]  /*5a40*/  @P5 STG.E.U16 desc[UR36][R4.64+0xe0], R80 ;  /* 0x0000e05004005986 */ /* 0x0001e2000c101524 */
[C---:B------:R-:W-:Y:S02]  /*5a50*/  ISETP.GT.AND P5, PT, R3.reuse, RZ, P0 ;  /* 0x000000ff0300720c */ /* 0x040fe400007a4270 */
[----:B------:R-:W-:Y:S01]  /*5a60*/  ISETP.GT.AND P0, PT, R3, 0x8, P0 ;  /* 0x000000080300780c */ /* 0x000fe20000704270 */
[----:B0-----:R-:W-:Y:S02]  /*5a70*/  @P4 IMAD.MOV.U32 R4, RZ, RZ, R6 ;  /* 0x000000ffff044224 */ /* 0x001fe400078e0006 */
[----:B------:R-:W-:-:S05]  /*5a80*/  @P4 IMAD.MOV.U32 R5, RZ, RZ, R7 ;  /* 0x000000ffff054224 */ /* 0x000fca00078e0007 */
[----:B------:R0:W-:Y:S01]  /*5a90*/  @P4 STG.E.U16 desc[UR36][R4.64+0xe2], R81 ;  /* 0x0000e25104004986 */ /* 0x0001e2000c101524 */
[C---:B------:R-:W-:Y:S02]  /*5aa0*/  ISETP.GT.AND P4, PT, R3.reuse, RZ, P1 ;  /* 0x000000ff0300720c */ /* 0x040fe40000f84270 */
[----:B------:R-:W-:Y:S01]  /*5ab0*/  ISETP.GT.AND P1, PT, R3, 0x8, P1 ;  /* 0x000000080300780c */ /* 0x000fe20000f24270 */
[----:B0-----:R-:W-:Y:S02]  /*5ac0*/  @P3 IMAD.MOV.U32 R4, RZ, RZ, R8 ;  /* 0x000000ffff043224 */ /* 0x001fe400078e0008 */
[----:B------:R-:W-:-:S05]  /*5ad0*/  @P3 IMAD.MOV.U32 R5, RZ, RZ, R9 ;  /* 0x000000ffff053224 */ /* 0x000fca00078e0009 */
[----:B------:R0:W-:Y:S02]  /*5ae0*/  @P3 STG.E.U16 desc[UR36][R4.64+0xe0], R82 ;  /* 0x0000e05204003986 */ /* 0x0001e4000c101524 */
[----:B0-----:R-:W-:Y:S02]  /*5af0*/  @P2 IMAD.MOV.U32 R4, RZ, RZ, R8 ;  /* 0x000000ffff042224 */ /* 0x001fe400078e0008 */
[----:B------:R-:W-:-:S05]  /*5b00*/  @P2 IMAD.MOV.U32 R5, RZ, RZ, R9 ;  /* 0x000000ffff052224 */ /* 0x000fca00078e0009 */
[----:B------:R0:W-:Y:S02]  /*5b10*/  @P2 STG.E.U16 desc[UR36][R4.64+0xe2], R83 ;  /* 0x0000e25304002986 */ /* 0x0001e4000c101524 */
[----:B0-----:R-:W-:Y:S02]  /*5b20*/  @P4 IMAD.MOV.U32 R4, RZ, RZ, R6 ;  /* 0x000000ffff044224 */ /* 0x001fe400078e0006 */
[----:B------:R-:W-:-:S05]  /*5b30*/  @P4 IMAD.MOV.U32 R5, RZ, RZ, R7 ;  /* 0x000000ffff054224 */ /* 0x000fca00078e0007 */
[----:B------:R0:W-:Y:S04]  /*5b40*/  @P4 STG.E.U16 desc[UR36][R4.64+0xf0], R84 ;  /* 0x0000f05404004986 */ /* 0x0001e8000c101524 */
[----:B------:R1:W-:Y:S01]  /*5b50*/  @P5 STG.E.U16 desc[UR36][R6.64+0xf2], R85 ;  /* 0x0000f25506005986 */ /* 0x0003e2000c101524 */
[----:B0-----:R-:W-:Y:S02]  /*5b60*/  @P1 IMAD.MOV.U32 R4, RZ, RZ, R8 ;  /* 0x000000ffff041224 */ /* 0x001fe400078e0008 */
[----:B------:R-:W-:-:S05]  /*5b70*/  @P1 IMAD.MOV.U32 R5, RZ, RZ, R9 ;  /* 0x000000ffff051224 */ /* 0x000fca00078e0009 */
[----:B------:R1:W-:Y:S04]  /*5b80*/  @P1 STG.E.U16 desc[UR36][R4.64+0xf0], R86 ;  /* 0x0000f05604001986 */ /* 0x0003e8000c101524 */
[----:B------:R1:W-:Y:S02]  /*5b90*/  @P0 STG.E.U16 desc[UR36][R8.64+0xf2], R87 ;  /* 0x0000f25708000986 */ /* 0x0003e4000c101524 */
.L_x_154:
[----:B------:R-:W-:Y:S05]  /*5ba0*/  BSYNC B0 ;  /* 0x0000000000007941 */ /* 0x000fea0003800000 */
.L_x_28:
[----:B------:R-:W-:Y:S01]  /*5bb0*/  ULDC UR4, c[0x0][0xc] ;  /* 0x0000030000047ab9 */ /* 0x000fe20000000800 */
[----:B------:R-:W-:Y:S01]  /*5bc0*/  ULDC UR5, c[0x0][0x10] ;  /* 0x0000040000057ab9 */ /* 0x000fe20000000800 */
[----:B------:R-:W0:Y:S01]  /*5bd0*/  LDC R3, c[0x0][0x14] ;  /* 0x00000500ff037b82 */ /* 0x000e220000000800 */
[----:B------:R-:W-:Y:S01]  /*5be0*/  UIMAD.WIDE.U32 UR4, UR4, UR5, URZ ;  /* 0x00000005040472a5 */ /* 0x000fe2000f8e003f */
[----:B------:R-:W-:Y:S02]  /*5bf0*/  IMAD.MOV.U32 R92, RZ, RZ, -0x1 ;  /* 0xffffffffff5c7424 */ /* 0x000fe400078e00ff */
[----:B------:R-:W-:-:S03]  /*5c00*/  IMAD.MOV.U32 R89, RZ, RZ, -0x1 ;  /* 0xffffffffff597424 */ /* 0x000fc600078e00ff */
[----:B0-----:R-:W-:-:S04]  /*5c10*/  IMAD.WIDE.U32 R16, R3, UR4, R16 ;  /* 0x0000000403107c25 */ /* 0x001fc8000f8e0010 */
[----:B------:R-:W-:Y:S01]  /*5c20*/  IMAD R3, R3, UR5, RZ ;  /* 0x0000000503037c24 */ /* 0x000fe2000f8e02ff */
[----:B------:R-:W-:Y:S02]  /*5c30*/  ULDC.64 UR4, c[0x0][0x650] ;  /* 0x0001940000047ab9 */ /* 0x000fe40000000a00 */
[----:B------:R-:W-:Y:S01]  /*5c40*/  ISETP.GE.U32.AND P0, PT, R16, UR4, PT ;  /* 0x0000000410007c0c */ /* 0x000fe2000bf06070 */
[--C-:B------:R-:W-:Y:S01]  /*5c50*/  IMAD.IADD R17, R17, 0x1, R3.reuse ;  /* 0x0000000111117824 */ /* 0x100fe200078e0203 */
[----:B------:R-:W-:-:S04]  /*5c60*/  PRMT R3, RZ, 0x7610, R3 ;  /* 0x00007610ff037816 */ /* 0x000fc80000000003 */
[----:B------:R-:W-:-:S13]  /*5c70*/  ISETP.GE.U32.AND.EX P0, PT, R17, UR5, PT, P0 ;  /* 0x0000000511007c0c */ /* 0x000fda000bf06100 */
[----:B------:R-:W-:Y:S05]  /*5c80*/  @P0 BRA `(.L_x_155) ;  /* 0x0000000400640947 */ /* 0x000fea0003800000 */
[----:B---3--:R-:W0:Y:S01]  /*5c90*/  S2R R12, SR_CTAID.X ;  /* 0x00000000000c7919 */ /* 0x008e220000002500 */
[----:B------:R-:W3:Y:S01]  /*5ca0*/  LDC.64 R10, c[0x0][0x628] ;  /* 0x00018a00ff0a7b82 */ /* 0x000ee20000000a00 */
[----:B------:R-:W-:Y:S01]  /*5cb0*/  ULDC UR4, c[0x0][0x150] ;  /* 0x0000540000047ab9 */ /* 0x000fe20000000800 */
[----:B-12-4-:R-:W-:Y:S01]  /*5cc0*/  IMAD.MOV.U32 R8, RZ, RZ, R16 ;  /* 0x000000ffff087224 */ /* 0x016fe200078e0010 */
[----:B-----5:R-:W1:Y:S01]  /*5cd0*/  S2R R24, SR_CTAID.Y ;  /* 0x0000000000187919 */ /* 0x020e620000002600 */
[----:B------:R-:W-:-:S04]  /*5ce0*/  IMAD.MOV.U32 R9, RZ, RZ, R17 ;  /* 0x000000ffff097224 */ /* 0x000fc800078e0011 */
[----:B------:R-:W2:Y:S08]  /*5cf0*/  LDC R21, c[0x0][0x144] ;  /* 0x00005100ff157b82 */ /* 0x000eb00000000800 */
[----:B------:R-:W4:Y:S08]  /*5d00*/  LDC R0, c[0x0][0x630] ;  /* 0x00018c00ff007b82 */ /* 0x000f300000000800 */
[----:B------:R-:W1:Y:S01]  /*5d10*/  LDC.64 R14, c[0x0][0x620] ;  /* 0x00018800ff0e7b82 */ /* 0x000e620000000a00 */
[----:B---3--:R-:W-:-:S04]  /*5d20*/  ISETP.NE.U32.AND P0, PT, R10, RZ, PT ;  /* 0x000000ff0a00720c */ /* 0x008fc80003f05070 */
[----:B------:R-:W-:Y:S02]  /*5d30*/  ISETP.NE.AND.EX P0, PT, R11, RZ, PT, P0 ;  /* 0x000000ff0b00720c */ /* 0x000fe40003f05300 */
[----:B0-----:R-:W-:-:S05]  /*5d40*/  I2FP.F32.U32 R3, R12 ;  /* 0x0000000c00037245 */ /* 0x001fca0000201000 */
[----:B------:R-:W-:-:S04]  /*5d50*/  FMUL R3, R3, UR4 ;  /* 0x0000000403037c20 */ /* 0x000fc80008400000 */
[----:B------:R0:W3:Y:S02]  /*5d60*/  F2I.U32.TRUNC.NTZ R20, R3 ;  /* 0x0000000300147305 */ /* 0x0000e4000020f000 */
[----:B--2-4-:R-:W-:Y:S05]  /*5d70*/  @!P0 BRA `(.L_x_156) ;  /* 0x0000000000288947 */ /* 0x014fea0003800000 */
[----:B0-----:R-:W0:Y:S02]  /*5d80*/  LDC R3, c[0x0][0x634] ;  /* 0x00018d00ff037b82 */ /* 0x001e240000000800 */
        /* <DEDUP_REMOVED lines=9> */
.L_x_156:
[----:B------:R-:W2:Y:S01]  /*5e20*/  LDC.64 R28, c[0x0][0x640] ;  /* 0x00019000ff1c7b82 */ /* 0x000ea20000000a00 */
[-CC-:B------:R-:W-:Y:S01]  /*5e30*/  SHF.R.U64 R89, R8, R0.reuse, R9.reuse ;  /* 0x0000000008597219 */ /* 0x180fe20000001209 */
[----:B---3--:R-:W-:Y:S01]  /*5e40*/  IMAD.MOV R20, RZ, RZ, -R20 ;  /* 0x000000ffff147224 */ /* 0x008fe200078e0a14 */
[----:B------:R-:W-:Y:S01]  /*5e50*/  SHF.R.U32.HI R0, RZ, R0, R9 ;  /* 0x00000000ff007219 */ /* 0x000fe20000011609 */
[----:B------:R-:W-:Y:S01]  /*5e60*/  ULDC UR4, c[0x0][0x154] ;  /* 0x0000550000047ab9 */ /* 0x000fe20000000800 */
[----:B0-----:R-:W-:Y:S01]  /*5e70*/  IADD3 R3, P0, RZ, -R89, RZ ;  /* 0x80000059ff037210 */ /* 0x001fe20007f1e0ff */
[----:B------:R-:W-:Y:S02]  /*5e80*/  IMAD R21, R21, R20, R12 ;  /* 0x0000001415157224 */ /* 0x000fe400078e020c */
[----:B------:R-:W0:Y:S01]  /*5e90*/  LDC R6, c[0x0][0x618] ;  /* 0x00018600ff067b82 */ /* 0x000e220000000800 */
[----:B------:R-:W-:Y:S02]  /*5ea0*/  IMAD.MOV.U32 R7, RZ, RZ, 0x1 ;  /* 0x00000001ff077424 */ /* 0x000fe400078e00ff */
[----:B------:R-:W-:-:S04]  /*5eb0*/  IMAD.X R5, RZ, RZ, ~R0, P0 ;  /* 0x000000ffff057224 */ /* 0x000fc800000e0e00 */
[-C--:B-1----:R-:W-:Y:S01]  /*5ec0*/  IMAD R0, R5, R14.reuse, RZ ;  /* 0x0000000e05007224 */ /* 0x082fe200078e02ff */
[----:B------:R-:W1:Y:S01]  /*5ed0*/  LDC R8, c[0x0][0x608] ;  /* 0x00018200ff087b82 */ /* 0x000e620000000800 */
[----:B------:R-:W-:-:S04]  /*5ee0*/  IMAD.WIDE.U32 R4, R3, R14, R16 ;  /* 0x0000000e03047225 */ /* 0x000fc800078e0010 */
[----:B------:R-:W-:Y:S01]  /*5ef0*/  IMAD R3, R3, R15, R0 ;  /* 0x0000000f03037224 */ /* 0x000fe200078e0200 */
[----:B------:R-:W-:Y:S02]  /*5f00*/  I2FP.F32.U32 R0, R24 ;  /* 0x0000001800007245 */ /* 0x000fe40000201000 */
[----:B------:R-:W3:Y:S01]  /*5f10*/  LDC R26, c[0x0][0x658] ;  /* 0x00019600ff1a7b82 */ /* 0x000ee20000000800 */
[----:B------:R-:W-:Y:S01]  /*5f20*/  IMAD.IADD R3, R5, 0x1, R3 ;  /* 0x0000000105037824 */ /* 0x000fe200078e0203 */
[----:B--2---:R-:W-:Y:S01]  /*5f30*/  ISETP.NE.U32.AND P0, PT, R28, RZ, PT ;  /* 0x000000ff1c00720c */ /* 0x004fe20003f05070 */
[----:B------:R-:W-:Y:S01]  /*5f40*/  FMUL R0, R0, UR4 ;  /* 0x0000000400007c20 */ /* 0x000fe20008400000 */
[----:B------:R-:W-:Y:S02]  /*5f50*/  IMAD.MOV.U32 R5, RZ, RZ, -0x1 ;  /* 0xffffffffff057424 */ /* 0x000fe400078e00ff */
[----:B------:R-:W-:Y:S01]  /*5f60*/  ISETP.NE.AND.EX P0, PT, R29, RZ, PT, P0 ;  /* 0x000000ff1d00720c */ /* 0x000fe20003f05300 */
[----:B------:R2:W4:Y:S01]  /*5f70*/  F2I.U32.TRUNC.NTZ R13, R0 ;  /* 0x00000000000d7305 */ /* 0x000522000020f000 */
[----:B------:R-:W2:Y:S01]  /*5f80*/  LDC R15, c[0x0][0x148] ;  /* 0x00005200ff0f7b82 */ /* 0x000ea20000000800 */
[----:B0-----:R-:W-:-:S02]  /*5f90*/  SHF.R.U64 R12, R4, R6, R3 ;  /* 0x00000006040c7219 */ /* 0x001fc40000001203 */
[----:B------:R-:W-:-:S05]  /*5fa0*/  SHF.R.U32.HI R3, RZ, R6, R3 ;  /* 0x00000006ff037219 */ /* 0x000fca0000011603 */
[----:B------:R-:W0:Y:S01]  /*5fb0*/  LDC R20, c[0x0][0x600] ;  /* 0x00018000ff147b82 */ /* 0x000e220000000800 */
[-CC-:B-1----:R-:W-:Y:S02]  /*5fc0*/  SHF.R.U64 R10, R12, R8.reuse, R3.reuse ;  /* 0x000000080c0a7219 */ /* 0x182fe40000001203 */
[----:B------:R-:W-:-:S05]  /*5fd0*/  SHF.R.U32.HI R3, RZ, R8, R3 ;  /* 0x00000008ff037219 */ /* 0x000fca0000011603 */
[----:B------:R-:W1:Y:S01]  /*5fe0*/  LDC R27, c[0x0][0x648] ;  /* 0x00019200ff1b7b82 */ /* 0x000e620000000800 */
[-C--:B---3--:R-:W-:Y:S02]  /*5ff0*/  SHF.L.U32 R4, R5, R26.reuse, RZ ;  /* 0x0000001a05047219 */ /* 0x088fe400000006ff */
[-CC-:B------:R-:W-:Y:S02]  /*6000*/  SHF.R.U64 R14, R10, R26.reuse, R3.reuse ;  /* 0x0000001a0a0e7219 */ /* 0x180fe40000001203 */
[----:B------:R-:W-:Y:S02]  /*6010*/  SHF.R.U32.HI R5, RZ, R26, R3 ;  /* 0x0000001aff057219 */ /* 0x000fe40000011603 */
[----:B------:R-:W-:Y:S01]  /*6020*/  LOP3.LUT R25, RZ, R4, RZ, 0x33, !PT ;  /* 0x00000004ff197212 */ /* 0x000fe200078e33ff */
[----:B------:R-:W3:Y:S01]  /*6030*/  LDC R30, c[0x0][0x638] ;  /* 0x00018e00ff1e7b82 */ /* 0x000ee20000000800 */
[----:B------:R-:W-:Y:S01]  /*6040*/  SHF.L.U32 R26, R7, R26, RZ ;  /* 0x0000001a071a7219 */ /* 0x000fe200000006ff */
[----:B------:R-:W-:-:S06]  /*6050*/  IMAD.MOV.U32 R4, RZ, RZ, R14 ;  /* 0x000000ffff047224 */ /* 0x000fcc00078e000e */
[----:B------:R-:W0:Y:S01]  /*6060*/  LDC R31, c[0x0][0x610] ;  /* 0x00018400ff1f7b82 */ /* 0x000e220000000800 */
[----:B----4-:R-:W-:Y:S05]  /*6070*/  @!P0 BRA `(.L_x_157) ;  /* 0x0000000000288947 */ /* 0x010fea0003800000 */
[----:B------:R-:W4:Y:S02]  /*6080*/  LDC R3, c[0x0][0x64c] ;  /* 0x00019300ff037b82 */ /* 0x000f240000000800 */
[----:B----4-:R-:W-:-:S05]  /*6090*/  IADD3 R3, P0, R14, R3, RZ ;  /* 0x000000030e037210 */ /* 0x010fca0007f1e0ff */
        /* <DEDUP_REMOVED lines=8> */
.L_x_157:
[----:B------:R-:W-:Y:S01]  /*6120*/  ISETP.NE.AND P0, PT, R2, 0x1, PT ;  /* 0x000000010200780c */ /* 0x000fe20003f05270 */
[----:B0-----:R-:W-:Y:S01]  /*6130*/  VIADD R7, R20, 0xffffffff ;  /* 0xffffffff14077836 */ /* 0x001fe20000000000 */
[----:B-12---:R-:W-:Y:S01]  /*6140*/  SHF.R.U64 R0, R4, R27, R5 ;  /* 0x0000001b04007219 */ /* 0x006fe20000001205 */
[----:B------:R-:W-:Y:S01]  /*6150*/  IMAD.MOV R13, RZ, RZ, -R13 ;  /* 0x000000ffff0d7224 */ /* 0x000fe200078e0a0d */
[----:B------:R-:W-:Y:S01]  /*6160*/  LOP3.LUT R5, R10, R25, RZ, 0xc0, !PT ;  /* 0x000000190a057212 */ /* 0x000fe200078ec0ff */
[----:B------:R-:W-:Y:S01]  /*6170*/  IMAD.MOV.U32 R4, RZ, RZ, 0x1 ;  /* 0x00000001ff047424 */ /* 0x000fe200078e00ff */
[----:B------:R-:W-:Y:S01]  /*6180*/  LOP3.LUT R12, R12, R7, RZ, 0xc0, !PT ;  /* 0x000000070c0c7212 */ /* 0x000fe200078ec0ff */
[----:B------:R-:W-:Y:S02]  /*6190*/  IMAD.MOV R3, RZ, RZ, -R0 ;  /* 0x000000ffff037224 */ /* 0x000fe400078e0a00 */
[----:B------:R-:W-:Y:S02]  /*61a0*/  IMAD R0, R26, R0, R5 ;  /* 0x000000001a007224 */ /* 0x000fe400078e0205 */
[----:B---3--:R-:W-:-:S02]  /*61b0*/  IMAD R3, R3, R30, R14 ;  /* 0x0000001e03037224 */ /* 0x008fc400078e020e */
[----:B------:R-:W-:Y:S02]  /*61c0*/  @P0 IMAD R21, R15, R13, R24 ;  /* 0x0000000d0f150224 */ /* 0x000fe400078e0218 */
[----:B------:R-:W-:Y:S01]  /*61d0*/  IMAD R5, R3, R20, R12 ;  /* 0x0000001403057224 */ /* 0x000fe200078e020c */
[----:B------:R-:W-:Y:S01]  /*61e0*/  PRMT R3, R4, 0x7610, R3 ;  /* 0x0000761004037816 */ /* 0x000fe20000000003 */
[----:B------:R-:W-:-:S05]  /*61f0*/  IMAD R0, R0, R31, R21 ;  /* 0x0000001f00007224 */ /* 0x000fca00078e0215 */
[----:B------:R-:W-:Y:S02]  /*6200*/  SEL R92, R5, R0, !P0 ;  /* 0x00000000055c7207 */ /* 0x000fe40004000000 */
[----:B------:R-:W-:-:S07]  /*6210*/  SEL R0, R0, R5, !P0 ;  /* 0x0000000500007207 */ /* 0x000fce0004000000 */
.L_x_155:
[----:B------:R-:W-:Y:S01]  /*6220*/  LOP3.LUT P0, RZ, R3, 0xff, RZ, 0xc0, !PT ;  /* 0x000000ff03ff7812 */ /* 0x000fe2000780c0ff */
[----:B------:R-:W-:-:S12]  /*6230*/  IMAD.MOV.U32 R91, RZ, RZ, R0 ;  /* 0x000000ffff5b7224 */ /* 0x000fd800078e0000 */
[----:B------:R-:W-:Y:S05]  /*6240*/  @P0 BRA `(.L_x_158) ;  /* 0xffffffac00400947 */ /* 0x000fea000383ffff */
[----:B------:R-:W-:Y:S05]  /*6250*/  EXIT ;  /* 0x000000000000794d */ /* 0x000fea0003800000 */
.L_x_3:
[----:B0-----:R-:W-:Y:S01]  /*6260*/  ULDC.64 UR4, c[0x0][0x650] ;  /* 0x0001940000047ab9 */ /* 0x001fe20000000a00 */
        /* <DEDUP_REMOVED lines=25> */
.L_x_160:
[--C-:B------:R-:W-:Y:S01]  /*6400*/  SHF.R.U64 R12, R10, R14, R11.reuse ;  /* 0x0000000e0a0c7219 */ /* 0x100fe2000000120b */
[----:B------:R-:W0:Y:S01]  /*6410*/  LDC R22, c[0x0][0x618] ;  /* 0x00018600ff167b82 */ /* 0x000e220000000800 */
[----:B------:R-:W-:Y:S01]  /*6420*/  I2FP.F32.U32 R6, R4 ;  /* 0x0000000400067245 */ /* 0x000fe20000201000 */
[----:B------:R-:W-:Y:S01]  /*6430*/  ULDC UR4, c[0x0][0x150] ;  /* 0x0000540000047ab9 */ /* 0x000fe20000000800 */
[----:B------:R-:W-:Y:S02]  /*6440*/  SHF.R.U32.HI R5, RZ, R14, R11 ;  /* 0x0000000eff057219 */ /* 0x000fe4000001160b */
[----:B------:R-:W-:Y:S01]  /*6450*/  IADD3 R9, P0, RZ, -R12, RZ ;  /* 0x8000000cff097210 */ /* 0x000fe20007f1e0ff */
[----:B------:R-:W-:Y:S01]  /*6460*/  FMUL R11, R6, UR4 ;  /* 0x00000004060b7c20 */ /* 0x000fe20008400000 */
[----:B------:R-:W-:Y:S01]  /*6470*/  ULDC UR4, c[0x0][0x154] ;  /* 0x0000550000047ab9 */ /* 0x000fe20000000800 */
[----:B------:R-:W1:Y:S02]  /*6480*/  LDC.64 R24, c[0x0][0x640] ;  /* 0x00019000ff187b82 */ /* 0x000e640000000a00 */
[----:B------:R-:W-:-:S02]  /*6490*/  IMAD.X R5, RZ, RZ, ~R5, P0 ;  /* 0x000000ffff057224 */ /* 0x000fc400000e0e05 */
[----:B------:R-:W2:Y:S01]  /*64a0*/  F2I.U32.TRUNC.NTZ R11, R11 ;  /* 0x0000000b000b7305 */ /* 0x000ea2000020f000 */
[----:B------:R-:W-:-:S03]  /*64b0*/  IMAD.WIDE.U32 R6, R9, R20, R16 ;  /* 0x0000001409067225 */ /* 0x000fc600078e0010 */
[----:B------:R-:W3:Y:S01]  /*64c0*/  LDC R13, c[0x0][0x144] ;  /* 0x00005100ff0d7b82 */ /* 0x000ee20000000800 */
[----:B------:R-:W-:-:S04]  /*64d0*/  IMAD R8, R5, R20, RZ ;  /* 0x0000001405087224 */ /* 0x000fc800078e02ff */
[----:B------:R-:W-:Y:S02]  /*64e0*/  IMAD R5, R9, R21, R8 ;  /* 0x0000001509057224 */ /* 0x000fe400078e0208 */
[----:B------:R-:W-:Y:S01]  /*64f0*/  IMAD.MOV.U32 R8, RZ, RZ, -0x1 ;  /* 0xffffffffff087424 */ /* 0x000fe200078e00ff */
[----:B------:R-:W4:Y:S01]  /*6500*/  LDC R14, c[0x0][0x608] ;  /* 0x00018200ff0e7b82 */ /* 0x000f220000000800 */
[----:B------:R-:W-:Y:S01]  /*6510*/  IMAD.IADD R5, R7, 0x1, R5 ;  /* 0x0000000107057824 */ /* 0x000fe200078e0205 */
[----:B------:R-:W-:-:S04]  /*6520*/  I2FP.F32.U32 R7, R3 ;  /* 0x0000000300077245 */ /* 0x000fc80000201000 */
[-C--:B0-----:R-:W-:Y:S01]  /*6530*/  SHF.R.U64 R10, R6, R22.reuse, R5 ;  /* 0x00000016060a7219 */ /* 0x081fe20000001205 */
[----:B--2---:R-:W-:Y:S01]  /*6540*/  IMAD.MOV R6, RZ, RZ, -R11 ;  /* 0x000000ffff067224 */ /* 0x004fe200078e0a0b */
[----:B------:R-:W0:Y:S01]  /*6550*/  LDC R9, c[0x0][0x658] ;  /* 0x00019600ff097b82 */ /* 0x000e220000000800 */
[----:B-1----:R-:W-:Y:S01]  /*6560*/  ISETP.NE.U32.AND P0, PT, R24, RZ, PT ;  /* 0x000000ff1800720c */ /* 0x002fe20003f05070 */
[----:B------:R-:W-:Y:S01]  /*6570*/  FMUL R7, R7, UR4 ;  /* 0x0000000407077c20 */ /* 0x000fe20008400000 */
[----:B------:R-:W-:Y:S02]  /*6580*/  SHF.R.U32.HI R5, RZ, R22, R5 ;  /* 0x00000016ff057219 */ /* 0x000fe40000011605 */
[----:B------:R-:W-:-:S03]  /*6590*/  ISETP.NE.AND.EX P0, PT, R25, RZ, PT, P0 ;  /* 0x000000ff1900720c */ /* 0x000fc60003f05300 */
[----:B------:R-:W1:Y:S01]  /*65a0*/  LDC R20, c[0x0][0x148] ;  /* 0x00005200ff147b82 */ /* 0x000e620000000800 */
[----:B---3--:R-:W-:Y:S02]  /*65b0*/  IMAD R23, R13, R6, R4 ;  /* 0x000000060d177224 */ /* 0x008fe400078e0204 */
[----:B------:R-:W-:-:S05]  /*65c0*/  IMAD.MOV.U32 R6, RZ, RZ, 0x1 ;  /* 0x00000001ff067424 */ /* 0x000fca00078e00ff */
[----:B------:R-:W2:Y:S01]  /*65d0*/  LDC R21, c[0x0][0x600] ;  /* 0x00018000ff157b82 */ /* 0x000ea20000000800 */
[-CC-:B----4-:R-:W-:Y:S02]  /*65e0*/  SHF.R.U64 R13, R10, R14.reuse, R5.reuse ;  /* 0x0000000e0a0d7219 */ /* 0x190fe40000001205 */
[----:B------:R-:W-:Y:S02]  /*65f0*/  SHF.R.U32.HI R4, RZ, R14, R5 ;  /* 0x0000000eff047219 */ /* 0x000fe40000011605 */
[----:B------:R3:W4:Y:S03]  /*6600*/  F2I.U32.TRUNC.NTZ R14, R7 ;  /* 0x00000007000e7305 */ /* 0x000726000020f000 */
[----:B------:R-:W1:Y:S01]  /*6610*/  LDC R26, c[0x0][0x648] ;  /* 0x00019200ff1a7b82 */ /* 0x000e620000000800 */
[-C--:B0-----:R-:W-:Y:S02]  /*6620*/  SHF.R.U64 R15, R13, R9.reuse, R4 ;  /* 0x000000090d0f7219 */ /* 0x081fe40000001204 */
[----:B------:R-:W-:-:S02]  /*6630*/  SHF.L.U32 R8, R8, R9, RZ ;  /* 0x0000000908087219 */ /* 0x000fc400000006ff */
[-C--:B------:R-:W-:Y:S01]  /*6640*/  SHF.R.U32.HI R5, RZ, R9.reuse, R4 ;  /* 0x00000009ff057219 */ /* 0x080fe20000011604 */
[----:B------:R-:W-:Y:S01]  /*6650*/  IMAD.MOV.U32 R4, RZ, RZ, R15 ;  /* 0x000000ffff047224 */ /* 0x000fe200078e000f */
[----:B------:R-:W-:Y:S01]  /*6660*/  SHF.L.U32 R22, R6, R9, RZ ;  /* 0x0000000906167219 */ /* 0x000fe200000006ff */
[----:B------:R-:W0:Y:S01]  /*6670*/  LDC R27, c[0x0][0x638] ;  /* 0x00018e00ff1b7b82 */ /* 0x000e220000000800 */
[----:B------:R-:W-:-:S07]  /*6680*/  LOP3.LUT R28, RZ, R8, RZ, 0x33, !PT ;  /* 0x00000008ff1c7212 */ /* 0x000fce00078e33ff */
        /* <DEDUP_REMOVED lines=12> */
.L_x_161:
[----:B------:R-:W-:Y:S01]  /*6750*/  ISETP.NE.AND P0, PT, R2, 0x1, PT ;  /* 0x000000010200780c */ /* 0x000fe20003f05270 */
[----:B--2---:R-:W-:Y:S01]  /*6760*/  VIADD R7, R21, 0xffffffff ;  /* 0xffffffff15077836 */ /* 0x004fe20000000000 */
[----:B-1----:R-:W-:Y:S01]  /*6770*/  SHF.R.U64 R5, R4, R26, R5 ;  /* 0x0000001a04057219 */ /* 0x002fe20000001205 */
[----:B------:R-:W-:Y:S01]  /*6780*/  IMAD.MOV R14, RZ, RZ, -R14 ;  /* 0x000000ffff0e7224 */ /* 0x000fe200078e0a0e */
[----:B------:R-:W-:Y:S01]  /*6790*/  LOP3.LUT R4, R13, R28, RZ, 0xc0, !PT ;  /* 0x0000001c0d047212 */ /* 0x000fe200078ec0ff */
[----:B------:R-:W-:Y:S01]  /*67a0*/  IMAD.MOV.U32 R8, RZ, RZ, R12 ;  /* 0x000000ffff087224 */ /* 0x000fe200078e000c */
[----:B------:R-:W-:Y:S01]  /*67b0*/  LOP3.LUT R10, R10, R7, RZ, 0xc0, !PT ;  /* 0x000000070a0a7212 */ /* 0x000fe200078ec0ff */
[----:B------:R-:W-:Y:S02]  /*67c0*/  IMAD.MOV R6, RZ, RZ, -R5 ;  /* 0x000000ffff067224 */ /* 0x000fe400078e0a05 */
[----:B------:R-:W-:-:S04]  /*67d0*/  IMAD R4, R22, R5, R4 ;  /* 0x0000000516047224 */ /* 0x000fc800078e0204 */
[----:B------:R-:W-:Y:S02]  /*67e0*/  @P0 IMAD R23, R20, R14, R3 ;  /* 0x0000000e14170224 */ /* 0x000fe400078e0203 */
[----:B0-----:R-:W-:Y:S02]  /*67f0*/  IMAD R3, R6, R27, R15 ;  /* 0x0000001b06037224 */ /* 0x001fe400078e020f */
[----:B------:R-:W-:Y:S02]  /*6800*/  IMAD R7, R4, R29, R23 ;  /* 0x0000001d04077224 */ /* 0x000fe400078e0217 */
[----:B------:R-:W-:Y:S02]  /*6810*/  IMAD R4, R3, R21, R10 ;  /* 0x0000001503047224 */ /* 0x000fe400078e020a */
[----:B------:R-:W-:-:S03]  /*6820*/  IMAD.MOV.U32 R6, RZ, RZ, 0x1 ;  /* 0x00000001ff067424 */ /* 0x000fc600078e00ff */
[----:B------:R-:W-:Y:S02]  /*6830*/  SEL R9, R4, R7, !P0 ;  /* 0x0000000704097207 */ /* 0x000fe40004000000 */
[----:B------:R-:W-:-:S07]  /*6840*/  SEL R7, R7, R4, !P0 ;  /* 0x0000000407077207 */ /* 0x000fce0004000000 */
.L_x_159:
[----:B------:R-:W-:-:S08]  /*6850*/  NOP ;  /* 0x0000000000007918 */ /* 0x000fd00000000000 */
[----:B------:R-:W0:-:S00]  /*6860*/  USETMAXREG.DEALLOC.CTAPOOL 0x28 ;  /* 0x00000028000079c8 */ /* 0x000e0000080e0500 */
[----:B0-----:R-:W-:-:S13]  /*6870*/  ISETP.NE.AND P0, PT, R0, RZ, PT ;  /* 0x000000ff0000720c */ /* 0x001fda0003f05270 */
[----:B------:R-:W-:Y:S05]  /*6880*/  @P0 EXIT ;  /* 0x000000000000094d */ /* 0x000fea0003800000 */
[----:B------:R-:W-:Y:S01]  /*6890*/  LOP3.LUT P0, RZ, R6, 0xff, RZ, 0xc0, !PT ;  /* 0x000000ff06ff7812 */ /* 0x000fe2000780c0ff */
[----:B------:R-:W-:Y:S02]  /*68a0*/  IMAD.MOV.U32 R0, RZ, RZ, 0x1 ;  /* 0x00000001ff007424 */ /* 0x000fe400078e00ff */
[----:B------:R-:W-:-:S10]  /*68b0*/  IMAD.MOV.U32 R12, RZ, RZ, RZ ;  /* 0x000000ffff0c7224 */ /* 0x000fd400078e00ff */
[----:B------:R-:W-:Y:S05]  /*68c0*/  @!P0 BRA `(.L_x_162) ;  /* 0x0000000c00288947 */ /* 0x000fea0003800000 */
[----:B------:R-:W0:Y:S01]  /*68d0*/  LDC R0, c[0x0][0x28c] ;  /* 0x0000a300ff007b82 */ /* 0x000e220000000800 */
[----:B------:R-:W-:Y:S01]  /*68e0*/  ULDC UR5, c[0x0][0x600] ;  /* 0x0001800000057ab9 */ /* 0x000fe20000000800 */
[----:B------:R-:W-:Y:S01]  /*68f0*/  ULDC UR4, c[0x0][0xc] ;  /* 0x0000030000047ab9 */ /* 0x000fe20000000800 */
[----:B------:R-:W-:Y:S01]  /*6900*/  UIADD3 UR16, UR5, -0x1, URZ ;  /* 0xffffffff05107890 */ /* 0x000fe2000fffe03f */
[C---:B------:R-:W-:Y:S01]  /*6910*/  LOP3.LUT P2, RZ, R18.reuse, 0x7f, RZ, 0xc0, !PT ;  /* 0x0000007f12ff7812 */ /* 0x040fe2000784c0ff */
[----:B------:R-:W-:Y:S01]  /*6920*/  ULDC UR6, c[0x0][0x658] ;  /* 0x0001960000067ab9 */ /* 0x000fe20000000800 */
[----:B------:R-:W-:Y:S01]  /*6930*/  ULDC UR5, c[0x0][0x10] ;  /* 0x0000040000057ab9 */ /* 0x000fe20000000800 */
[----:B------:R-:W-:Y:S01]  /*6940*/  UMOV UR7, 0xffffffff ;  /* 0xffffffff00077882 */ /* 0x000fe20000000000 */
[----:B------:R-:W-:Y:S01]  /*6950*/  UMOV UR8, 0x1 ;  /* 0x0000000100087882 */ /* 0x000fe20000000000 */
[----:B------:R-:W-:Y:S01]  /*6960*/  UIMAD.WIDE.U32 UR4, UR4, UR5, URZ ;  /* 0x00000005040472a5 */ /* 0x000fe2000f8e003f */
[----:B------:R-:W-:Y:S01]  /*6970*/  LOP3.LUT P0, RZ, R18, 0x1f, RZ, 0xc0, !PT ;  /* 0x0000001f12ff7812 */ /* 0x000fe2000780c0ff */
[----:B------:R-:W-:Y:S01]  /*6980*/  USHF.L.U32 UR7, UR7, UR6, URZ ;  /* 0x0000000607077299 */ /* 0x000fe2000800063f */
[----:B------:R-:W-:Y:S01]  /*6990*/  BSSY B0, `(.L_x_162) ;  /* 0x00000bd000007945 */ /* 0x000fe20003800000 */
[----:B------:R-:W-:Y:S01]  /*69a0*/  USHF.L.U32 UR18, UR8, UR6, URZ ;  /* 0x0000000608127299 */ /* 0x000fe2000800063f */
[----:B------:R-:W-:Y:S01]  /*69b0*/  IMAD.MOV.U32 R13, RZ, RZ, 0x1 ;  /* 0x00000001ff0d7424 */ /* 0x000fe200078e00ff */
[----:B------:R-:W-:Y:S01]  /*69c0*/  LOP3.LUT R11, R19, 0x2, RZ, 0xfc, !PT ;  /* 0x00000002130b7812 */ /* 0x000fe200078efcff */
[----:B------:R-:W-:Y:S01]  /*69d0*/  ULDC UR6, c[0x0][0x14] ;  /* 0x0000050000067ab9 */ /* 0x000fe20000000800 */
[----:B------:R-:W-:Y:S01]  /*69e0*/  PLOP3.LUT P0, PT, P0, P2, PT, 0x8a, 0x0 ;  /* 0x000000000000781c */ /* 0x000fe20000705172 */
[----:B------:R-:W-:Y:S01]  /*69f0*/  UIMAD.WIDE.U32 UR20, UR4, UR6, URZ ;  /* 0x00000006041472a5 */ /* 0x000fe2000f8e003f */
[----:B------:R-:W-:Y:S01]  /*6a00*/  IMAD.MOV.U32 R12, RZ, RZ, RZ ;  /* 0x000000ffff0c7224 */ /* 0x000fe200078e00ff */
[----:B------:R-:W-:-:S02]  /*6a10*/  UIMAD UR13, UR5, UR6, URZ ;  /* 0x00000006050d72a4 */ /* 0x000fc4000f8e023f */
[----:B------:R-:W-:Y:S01]  /*6a20*/  ULOP3.LUT UR17, URZ, UR7, URZ, 0x33, !UPT ;  /* 0x000000073f117292 */ /* 0x000fe2000f8e333f */
[----:B0-----:R-:W-:Y:S01]  /*6a30*/  VIADD R0, R0, 0x1f ;  /* 0x0000001f00007836 */ /* 0x001fe20000000000 */
[----:B------:R-:W-:Y:S01]  /*6a40*/  UIADD3 UR13, UR21, UR13, URZ ;  /* 0x0000000d150d7290 */ /* 0x000fe2000fffe03f */
[----:B------:R-:W-:-:S03]  /*6a50*/  ULDC.64 UR22, c[0x0][0x198] ;  /* 0x0000660000167ab9 */ /* 0x000fc60000000a00 */
[----:B------:R-:W-:-:S04]  /*6a60*/  SHF.R.S32.HI R3, RZ, 0x1f, R0 ;  /* 0x0000001fff037819 */ /* 0x000fc80000011400 */
[----:B------:R-:W-:Y:S01]  /*6a70*/  LEA.HI R3, R3, R0, RZ, 0x5 ;  /* 0x0000000003037211 */ /* 0x000fe200078f28ff */
[----:B------:R-:W-:-:S03]  /*6a80*/  IMAD.MOV.U32 R0, RZ, RZ, 0x1 ;  /* 0x00000001ff007424 */ /* 0x000fc600078e00ff */
[----:B------:R-:W-:-:S05]  /*6a90*/  SHF.R.S32.HI R3, RZ, 0x5, R3 ;  /* 0x00000005ff037819 */ /* 0x000fca0000011403 */
[----:B------:R-:W-:-:S07]  /*6aa0*/  VIADD R10, R3, 0x1 ;  /* 0x00000001030a7836 */ /* 0x000fce0000000000 */
.L_x_174:
[----:B------:R-:W-:-:S03]  /*6ab0*/  UMOV UR4, 0xffffffff ;  /* 0xffffffff00047882 */ /* 0x000fc60000000000 */
[----:B------:R-:W-:Y:S05]  /*6ac0*/  BRA.DIV UR4, `(.L_x_163) ;  /* 0x0000000e04b87947 */ /* 0x000fea000b800000 */
[----:B------:R-:W-:-:S13]  /*6ad0*/  ELECT P6, URZ, PT ;  /* 0x00000000003f782f */ /* 0x000fda00038c0000 */
.L_x_186:
[----:B------:R-:W0:Y:S01]  /*6ae0*/  LDC R4, c[0x0][0x28c] ;  /* 0x0000a300ff047b82 */ /* 0x000e220000000800 */
[----:B------:R-:W-:Y:S01]  /*6af0*/  BSSY B1, `(.L_x_164) ;  /* 0x0000035000017945 */ /* 0x000fe20003800000 */
[----:B0-----:R-:W-:-:S13]  /*6b00*/  ISETP.LT.OR P6, PT, R4, 0x1, !P6 ;  /* 0x000000010400780c */ /* 0x001fda00077c1670 */
[----:B------:R-:W-:Y:S05]  /*6b10*/  @P6 BRA `(.L_x_165) ;  /* 0x0000000000c86947 */ /* 0x000fea0003800000 */
[----:B------:R-:W-:Y:S02]  /*6b20*/  IMAD.SHL.U32 R15, R9, 0x80, RZ ;  /* 0x00000080090f7824 */ /* 0x000fe400078e00ff */
[----:B------:R-:W-:Y:S02]  /*6b30*/  IMAD.SHL.U32 R18, R7, 0x80, RZ ;  /* 0x0000008007127824 */ /* 0x000fe400078e00ff */
[----:B------:R-:W-:Y:S02]  /*6b40*/  IMAD.MOV.U32 R20, RZ, RZ, RZ ;  /* 0x000000ffff147224 */ /* 0x000fe400078e00ff */
[----:B------:R-:W-:Y:S02]  /*6b50*/  IMAD.MOV.U32 R4, RZ, RZ, R10 ;  /* 0x000000ffff047224 */ /* 0x000fe400078e000a */
[----:B------:R-:W-:Y:S02]  /*6b60*/  IMAD.MOV.U32 R5, RZ, RZ, R0 ;  /* 0x000000ffff057224 */ /* 0x000fe400078e0000 */
[----:B------:R-:W-:-:S07]  /*6b70*/  IMAD.MOV.U32 R6, RZ, RZ, R12 ;  /* 0x000000ffff067224 */ /* 0x000fce00078e000c */
.L_x_169:
[----:B------:R-:W0:Y:S01]  /*6b80*/  S2R R14, SR_CgaCtaId ;  /* 0x00000000000e7919 */ /* 0x000e220000008800 */
[----:B------:R-:W-:Y:S01]  /*6b90*/  MOV R7, 0x400 ;  /* 0x0000040000077802 */ /* 0x000fe20000000f00 */
[----:B------:R-:W1:Y:S03]  /*6ba0*/  @!P2 LDC R9, c[0x0][0x500] ;  /* 0x00014000ff09ab82 */ /* 0x000e660000000800 */
[----:B0-----:R-:W-:Y:S02]  /*6bb0*/  LEA R21, R14, R7, 0x18 ;  /* 0x000000070e157211 */ /* 0x001fe400078ec0ff */
[----:B------:R-:W-:-:S03]  /*6bc0*/  SHF.L.U32 R7, R5, 0x1f, RZ ;  /* 0x0000001f05077819 */ /* 0x000fc600000006ff */
[----:B------:R-:W-:-:S04]  /*6bd0*/  IMAD R14, R6, 0x8, R21 ;  /* 0x00000008060e7824 */ /* 0x000fc800078e0215 */
[----:B------:R-:W0:Y:S02]  /*6be0*/  SYNCS.PHASECHK.TRANS64.TRYWAIT P1, [R14+URZ+0x28], R7 ;  /* 0x000028070e0075a7 */ /* 0x000e24000802017f */
[----:B01----:R-:W-:Y:S05]  /*6bf0*/  @!P1 BRA `(.L_x_166) ;  /* 0x0000000c008c9947 */ /* 0x003fea0003800000 */
.L_x_187:
[----:B0-----:R-:W-:Y:S01]  /*6c00*/  PRMT R7, R11, 0x9910, RZ ;  /* 0x000099100b077816 */ /* 0x001fe200000000ff */
[----:B------:R0:W-:Y:S03]  /*6c10*/  @!P2 SYNCS.ARRIVE.TRANS64 RZ, [R14+URZ], R9 ;  /* 0x000000090effa9a7 */ /* 0x0001e6000800003f */
[----:B------:R-:W-:-:S13]  /*6c20*/  ISETP.NE.AND P1, PT, R7, 0x2, PT ;  /* 0x000000020700780c */ /* 0x000fda0003f25270 */
[----:B0-----:R-:W-:Y:S05]  /*6c30*/  @P1 BRA `(.L_x_167) ;  /* 0x0000000000041947 */ /* 0x001fea0003800000 */
[----:B------:R-:W-:Y:S01]  /*6c40*/  BPT.TRAP 0x1 ;  /* 0x000000040000795c */ /* 0x000fe20000300000 */
.L_x_167:
[----:B------:R-:W-:Y:S05]  /*6c50*/  @P0 BRA `(.L_x_168) ;  /* 0x0000000000040947 */ /* 0x000fea0003800000 */
[----:B------:R-:W-:Y:S01]  /*6c60*/  BPT.TRAP 0x1 ;  /* 0x000000040000795c */ /* 0x000fe20000300000 */
.L_x_168:
[----:B------:R-:W-:Y:S01]  /*6c70*/  IMAD R21, R6, 0x2000, R21 ;  /* 0x0000200006157824 */ /* 0x000fe200078e0215 */
[----:B------:R-:W-:Y:S01]  /*6c80*/  R2UR UR9, R14 ;  /* 0x000000000e0972ca */ /* 0x000fe200000e0000 */
[----:B------:R-:W-:Y:S01]  /*6c90*/  VIADD R4, R4, 0xffffffff ;  /* 0xffffffff04047836 */ /* 0x000fe20000000000 */
[----:B------:R-:W-:Y:S01]  /*6ca0*/  UIADD3 UR4, UP0, UR22, 0xf0, URZ ;  /* 0x000000f016047890 */ /* 0x000fe2000ff1e03f */
[----:B------:R-:W-:Y:S01]  /*6cb0*/  R2UR UR11, R18 ;  /* 0x00000000120b72ca */ /* 0x000fe200000e0000 */
[----:B------:R-:W-:Y:S01]  /*6cc0*/  UIADD3 UR24, UP1, UR22, 0x1f0, URZ ;  /* 0x000001f016187890 */ /* 0x000fe2000ff3e03f */
[----:B------:R-:W-:Y:S01]  /*6cd0*/  R2UR UR8, R21 ;  /* 0x00000000150872ca */ /* 0x000fe200000e0000 */
[----:B------:R-:W-:Y:S01]  /*6ce0*/  UIADD3.X UR5, URZ, UR23, URZ, UP0, !UPT ;  /* 0x000000173f057290 */ /* 0x000fe200087fe43f */
[----:B------:R-:W-:Y:S01]  /*6cf0*/  R2UR UR10, R20 ;  /* 0x00000000140a72ca */ /* 0x000fe200000e0000 */
[----:B------:R-:W-:Y:S01]  /*6d00*/  VIADD R6, R6, 0x1 ;  /* 0x0000000106067836 */ /* 0x000fe20000000000 */
[----:B------:R-:W-:Y:S01]  /*6d10*/  R2UR UR12, R8 ;  /* 0x00000000080c72ca */ /* 0x000fe200000e0000 */
[----:B------:R-:W-:Y:S01]  /*6d20*/  UIADD3.X UR25, URZ, UR23, URZ, UP1, !UPT ;  /* 0x000000173f197290 */ /* 0x000fe20008ffe43f */
[----:B------:R-:W-:Y:S01]  /*6d30*/  R2UR UR19, R15 ;  /* 0x000000000f1372ca */ /* 0x000fe200000e0000 */
[----:B------:R-:W-:Y:S01]  /*6d40*/  UMOV UR6, 0x0 ;  /* 0x0000000000067882 */ /* 0x000fe20000000000 */
[----:B------:R-:W-:Y:S01]  /*6d50*/  ISETP.GT.AND P3, PT, R4, 0x1, PT ;  /* 0x000000010400780c */ /* 0x000fe20003f64270 */
[----:B------:R-:W-:Y:S01]  /*6d60*/  UMOV UR7, 0x10000000 ;  /* 0x1000000000077882 */ /* 0x000fe20000000000 */
[----:B------:R-:W-:Y:S01]  /*6d70*/  ISETP.NE.AND P1, PT, R6, 0x5, PT ;  /* 0x000000050600780c */ /* 0x000fe20003f25270 */
[----:B------:R-:W-:-:S02]  /*6d80*/  VIADD R20, R20, 0x20 ;  /* 0x0000002014147836 */ /* 0x000fc40000000000 */
[----:B------:R-:W-:Y:S01]  /*6d90*/  UIADD3 UR14, UR8, 0x100, URZ ;  /* 0x00000100080e7890 */ /* 0x000fe2000fffe03f */
[----:B------:R-:W-:Y:S01]  /*6da0*/  SEL R14, RZ, 0x1, P1 ;  /* 0x00000001ff0e7807 */ /* 0x000fe20000800000 */
[----:B------:R-:W-:Y:S01]  /*6db0*/  UIADD3 UR15, UR8, 0xa100, URZ ;  /* 0x0000a100080f7890 */ /* 0x000fe2000fffe03f */
[----:B------:R-:W-:Y:S02]  /*6dc0*/  SEL R6, R6, RZ, P1 ;  /* 0x000000ff06067207 */ /* 0x000fe40000800000 */
[----:B------:R-:W-:Y:S02]  /*6dd0*/  LOP3.LUT R5, R5, R14, RZ, 0x3c, !PT ;  /* 0x0000000e05057212 */ /* 0x000fe400078e3cff */
[----:B------:R-:W-:Y:S02]  /*6de0*/  UMOV UR8, UR14 ;  /* 0x0000000e00087c82 */ /* 0x000fe40008000000 */
[----:B------:R0:W-:Y:S02]  /*6df0*/  UTMALDG.3D [UR8], [UR4], desc[UR6] ;  /* 0x00000608040075b4 */ /* 0x0001e40008011000 */
[----:B0-----:R-:W-:Y:S01]  /*6e00*/  UMOV UR8, UR15 ;  /* 0x0000000f00087c82 */ /* 0x001fe20008000000 */
[----:B------:R-:W-:-:S02]  /*6e10*/  UMOV UR11, UR19 ;  /* 0x00000013000b7c82 */ /* 0x000fc40008000000 */
[----:B------:R0:W-:Y:S02]  /*6e20*/  UTMALDG.3D [UR8], [UR24], desc[UR6] ;  /* 0x00000608180075b4 */ /* 0x0001e40008011000 */
[----:B0-----:R-:W-:Y:S05]  /*6e30*/  @P3 BRA `(.L_x_169) ;  /* 0xfffffffc00503947 */ /* 0x001fea000383ffff */
.L_x_165:
[----:B------:R-:W-:Y:S05]  /*6e40*/  BSYNC B1 ;  /* 0x0000000000017941 */ /* 0x000fea0003800000 */
.L_x_164:
[----:B------:R-:W-:Y:S01]  /*6e50*/  LOP3.LUT P3, RZ, R13, 0xff, RZ, 0xc0, !PT ;  /* 0x000000ff0dff7812 */ /* 0x000fe2000786c0ff */
[----:B------:R-:W-:Y:S01]  /*6e60*/  IMAD.IADD R12, R3, 0x1, R12 ;  /* 0x00000001030c7824 */ /* 0x000fe200078e020c */
[----:B------:R-:W-:Y:S01]  /*6e70*/  IADD3 R16, P4, R16, UR20, RZ ;  /* 0x0000001410107c10 */ /* 0x000fe2000ff9e0ff */
[----:B------:R-:W-:Y:S01]  /*6e80*/  ULDC.64 UR4, c[0x0][0x650] ;  /* 0x0001940000047ab9 */ /* 0x000fe20000000a00 */
[----:B------:R-:W-:Y:S01]  /*6e90*/  BSSY B1, `(.L_x_170) ;  /* 0x000006a000017945 */ /* 0x000fe20003800000 */
[----:B------:R-:W-:Y:S01]  /*6ea0*/  IMAD.MOV.U32 R9, RZ, RZ, -0x1 ;  /* 0xffffffffff097424 */ /* 0x000fe200078e00ff */
[----:B------:R-:W-:Y:S01]  /*6eb0*/  ISETP.GT.U32.AND P1, PT, R12, 0x4, PT ;  /* 0x000000040c00780c */ /* 0x000fe20003f24070 */
[----:B------:R-:W-:Y:S01]  /*6ec0*/  IMAD.MOV.U32 R8, RZ, RZ, -0x1 ;  /* 0xffffffffff087424 */ /* 0x000fe200078e00ff */
[----:B------:R-:W-:Y:S02]  /*6ed0*/  IADD3.X R17, R17, UR13, RZ, P4, !PT ;  /* 0x0000000d11117c10 */ /* 0x000fe4000a7fe4ff */
[----:B------:R-:W-:-:S02]  /*6ee0*/  ISETP.LT.U32.AND P1, PT, R3, 0x5, P1 ;  /* 0x000000050300780c */ /* 0x000fc40000f21070 */
[----:B------:R-:W-:Y:S01]  /*6ef0*/  PRMT R13, RZ, 0x7610, R13 ;  /* 0x00007610ff0d7816 */ /* 0x000fe2000000000d */
[----:B------:R-:W0:Y:S01]  /*6f00*/  @P3 S2R R5, SR_CgaCtaId ;  /* 0x0000000000053919 */ /* 0x000e220000008800 */
[----:B------:R-:W-:-:S04]  /*6f10*/  @P3 MOV R4, 0x400 ;  /* 0x0000040000043802 */ /* 0x000fc80000000f00 */
[----:B0-----:R-:W-:Y:S01]  /*6f20*/  @P3 LEA R6, R5, R4, 0x18 ;  /* 0x0000000405063211 */ /* 0x001fe200078ec0ff */
[----:B------:R-:W-:-:S03]  /*6f30*/  IMAD.WIDE.U32 R4, R12, -0x33333333, RZ ;  /* 0xcccccccd0c047825 */ /* 0x000fc600078e00ff */
[----:B------:R0:W-:Y:S01]  /*6f40*/  @P3 SYNCS.ARRIVE.TRANS64.A1T0 RZ, [R6+URZ+0x68], RZ ;  /* 0x000068ff06ff39a7 */ /* 0x0001e2000810003f */
[----:B------:R-:W-:Y:S02]  /*6f50*/  ISETP.GE.U32.AND P3, PT, R3, 0x5, PT ;  /* 0x000000050300780c */ /* 0x000fe40003f66070 */
[----:B------:R-:W-:Y:S02]  /*6f60*/  SHF.R.U32.HI R7, RZ, 0x2, R5 ;  /* 0x00000002ff077819 */ /* 0x000fe40000011605 */
[----:B------:R-:W-:Y:S02]  /*6f70*/  SEL R5, RZ, 0x1, !P1 ;  /* 0x00000001ff057807 */ /* 0x000fe40004800000 */
[----:B------:R-:W-:Y:S01]  /*6f80*/  ISETP.GE.U32.AND P1, PT, R16, UR4, PT ;  /* 0x0000000410007c0c */ /* 0x000fe2000bf26070 */
[----:B------:R-:W-:Y:S01]  /*6f90*/  IMAD R12, R7, -0x5, R12 ;  /* 0xfffffffb070c7824 */ /* 0x000fe200078e020c */
[----:B------:R-:W-:Y:S02]  /*6fa0*/  LOP3.LUT R0, R0, R5, RZ, 0x3c, !PT ;  /* 0x0000000500007212 */ /* 0x000fe400078e3cff */
[----:B------:R-:W-:-:S02]  /*6fb0*/  ISETP.GE.U32.AND.EX P1, PT, R17, UR5, PT, P1 ;  /* 0x0000000511007c0c */ /* 0x000fc4000bf26110 */
[----:B------:R-:W-:Y:S02]  /*6fc0*/  PRMT R4, RZ, 0x7610, R4 ;  /* 0x00007610ff047816 */ /* 0x000fe40000000004 */
[----:B------:R-:W-:Y:S01]  /*6fd0*/  @P3 LOP3.LUT R0, R0, 0x1, R7, 0x78, !PT ;  /* 0x0000000100003812 */ /* 0x000fe200078e7807 */
[----:B------:R-:W-:-:S08]  /*6fe0*/  IMAD.MOV.U32 R7, RZ, RZ, -0x1 ;  /* 0xffffffffff077424 */ /* 0x000fd000078e00ff */
[----:B0-----:R-:W-:Y:S05]  /*6ff0*/  @P1 BRA `(.L_x_171) ;  /* 0x00000004004c1947 */ /* 0x001fea0003800000 */
[----:B------:R-:W-:Y:S01]  /*7000*/  ULDC.64 UR4, c[0x0][0x628] ;  /* 0x00018a0000047ab9 */ /* 0x000fe20000000a00 */
[----:B------:R-:W0:Y:S01]  /*7010*/  S2R R15, SR_CTAID.X ;  /* 0x00000000000f7919 */ /* 0x000e220000002500 */
[----:B------:R-:W-:Y:S01]  /*7020*/  ISETP.NE.U32.AND P1, PT, RZ, UR4, PT ;  /* 0x00000004ff007c0c */ /* 0x000fe2000bf25070 */
[----:B------:R-:W-:Y:S01]  /*7030*/  ULDC UR7, c[0x0][0x630] ;  /* 0x00018c0000077ab9 */ /* 0x000fe20000000800 */
[----:B------:R-:W-:Y:S01]  /*7040*/  IMAD.MOV.U32 R4, RZ, RZ, R16 ;  /* 0x000000ffff047224 */ /* 0x000fe200078e0010 */
[----:B------:R-:W1:Y:S01]  /*7050*/  S2R R14, SR_CTAID.Y ;  /* 0x00000000000e7919 */ /* 0x000e620000002600 */
[----:B------:R-:W-:Y:S01]  /*7060*/  ISETP.NE.AND.EX P1, PT, RZ, UR5, PT, P1 ;  /* 0x00000005ff007c0c */ /* 0x000fe2000bf25310 */
[----:B------:R-:W-:-:S12]  /*7070*/  IMAD.MOV.U32 R5, RZ, RZ, R17 ;  /* 0x000000ffff057224 */ /* 0x000fd800078e0011 */
[----:B------:R-:W-:Y:S05]  /*7080*/  @!P1 BRA `(.L_x_172) ;  /* 0x0000000000289947 */ /* 0x000fea0003800000 */
[----:B------:R-:W-:Y:S02]  /*7090*/  ULDC UR6, c[0x0][0x634] ;  /* 0x00018d0000067ab9 */ /* 0x000fe40000000800 */
[----:B------:R-:W-:-:S05]  /*70a0*/  IADD3 R9, P1, R16, UR6, RZ ;  /* 0x0000000610097c10 */ /* 0x000fca000ff3e0ff */
[----:B------:R-:W-:-:S04]  /*70b0*/  IMAD.X R21, RZ, RZ, R17, P1 ;  /* 0x000000ffff157224 */ /* 0x000fc800008e0611 */
[----:B------:R-:W-:-:S04]  /*70c0*/  IMAD.WIDE.U32 R6, R21, UR4, RZ ;  /* 0x0000000415067c25 */ /* 0x000fc8000f8e00ff */
[----:B------:R-:W-:-:S04]  /*70d0*/  IMAD.WIDE.U32 R6, P1, R9, UR5, R6 ;  /* 0x0000000509067c25 */ /* 0x000fc8000f820006 */
[----:B------:R-:W-:-:S04]  /*70e0*/  IMAD.WIDE.U32 R8, R9, UR4, RZ ;  /* 0x0000000409087c25 */ /* 0x000fc8000f8e00ff */
[----:B------:R-:W-:Y:S01]  /*70f0*/  IMAD.X R5, RZ, RZ, RZ, P1 ;  /* 0x000000ffff057224 */ /* 0x000fe200008e06ff */
[----:B------:R-:W-:Y:S01]  /*7100*/  IADD3 RZ, P1, R9, R6, RZ ;  /* 0x0000000609ff7210 */ /* 0x000fe20007f3e0ff */
[----:B------:R-:W-:-:S04]  /*7110*/  IMAD.MOV.U32 R4, RZ, RZ, R7 ;  /* 0x000000ffff047224 */ /* 0x000fc800078e0007 */
[----:B------:R-:W-:-:S08]  /*7120*/  IMAD.WIDE.U32.X R4, R21, UR5, R4, P1 ;  /* 0x0000000515047c25 */ /* 0x000fd000088e0404 */
.L_x_172:
[--C-:B------:R-:W-:Y:S01]  /*7130*/  SHF.R.U64 R8, R4, UR7, R5.reuse ;  /* 0x0000000704087c19 */ /* 0x100fe20008001205 */
[----:B------:R-:W-:Y:S01]  /*7140*/  ULDC.64 UR4, c[0x0][0x620] ;  /* 0x0001880000047ab9 */ /* 0x000fe20000000a00 */
[----:B------:R-:W-:Y:S01]  /*7150*/  SHF.R.U32.HI R4, RZ, UR7, R5 ;  /* 0x00000007ff047c19 */ /* 0x000fe20008011605 */
[----:B------:R-:W2:Y:S01]  /*7160*/  LDC R24, c[0x0][0x144] ;  /* 0x00005100ff187b82 */ /* 0x000ea20000000800 */
[----:B------:R-:W-:Y:S01]  /*7170*/  IADD3 R7, P1, RZ, -R8, RZ ;  /* 0x80000008ff077210 */ /* 0x000fe20007f3e0ff */
[----:B------:R-:W-:Y:S01]  /*7180*/  ULDC.64 UR8, c[0x0][0x640] ;  /* 0x0001900000087ab9 */ /* 0x000fe20000000a00 */
[----:B0-----:R-:W-:Y:S01]  /*7190*/  I2FP.F32.U32 R9, R15 ;  /* 0x0000000f00097245 */ /* 0x001fe20000201000 */
[----:B------:R-:W-:Y:S02]  /*71a0*/  ULDC UR6, c[0x0][0x608] ;  /* 0x0001820000067ab9 */ /* 0x000fe40000000800 */
[----:B------:R-:W-:Y:S01]  /*71b0*/  IMAD.X R4, RZ, RZ, ~R4, P1 ;  /* 0x000000ffff047224 */ /* 0x000fe200008e0e04 */
[----:B------:R-:W-:Y:S01]  /*71c0*/  ISETP.NE.U32.AND P1, PT, RZ, UR8, PT ;  /* 0x00000008ff007c0c */ /* 0x000fe2000bf25070 */
[----:B------:R-:W0:Y:S02]  /*71d0*/  LDC R21, c[0x0][0x148] ;  /* 0x00005200ff157b82 */ /* 0x000e240000000800 */
[----:B------:R-:W-:Y:S01]  /*71e0*/  IMAD R6, R4, UR4, RZ ;  /* 0x0000000404067c24 */ /* 0x000fe2000f8e02ff */
[----:B------:R-:W-:Y:S01]  /*71f0*/  ISETP.NE.AND.EX P1, PT, RZ, UR9, PT, P1 ;  /* 0x00000009ff007c0c */ /* 0x000fe2000bf25310 */
[----:B------:R-:W-:Y:S01]  /*7200*/  IMAD.WIDE.U32 R4, R7, UR4, R16 ;  /* 0x0000000407047c25 */ /* 0x000fe2000f8e0010 */
[----:B------:R-:W-:-:S03]  /*7210*/  ULDC UR4, c[0x0][0x150] ;  /* 0x0000540000047ab9 */ /* 0x000fc60000000800 */
[----:B------:R-:W-:Y:S02]  /*7220*/  IMAD R7, R7, UR5, R6 ;  /* 0x0000000507077c24 */ /* 0x000fe4000f8e0206 */
[----:B------:R-:W-:Y:S01]  /*7230*/  FMUL R6, R9, UR4 ;  /* 0x0000000409067c20 */ /* 0x000fe20008400000 */
[----:B------:R-:W-:Y:S01]  /*7240*/  ULDC UR4, c[0x0][0x618] ;  /* 0x0001860000047ab9 */ /* 0x000fe20000000800 */
[----:B------:R-:W-:Y:S01]  /*7250*/  ULDC UR5, c[0x0][0x154] ;  /* 0x0000550000057ab9 */ /* 0x000fe20000000800 */
[----:B------:R-:W-:-:S03]  /*7260*/  IMAD.IADD R5, R5, 0x1, R7 ;  /* 0x0000000105057824 */ /* 0x000fc600078e0207 */
[----:B------:R-:W3:Y:S02]  /*7270*/  F2I.U32.TRUNC.NTZ R6, R6 ;  /* 0x0000000600067305 */ /* 0x000ee4000020f000 */
[----:B------:R-:W-:Y:S02]  /*7280*/  SHF.R.U64 R9, R4, UR4, R5 ;  /* 0x0000000404097c19 */ /* 0x000fe40008001205 */
[----:B-1----:R-:W-:-:S05]  /*7290*/  I2FP.F32.U32 R4, R14 ;  /* 0x0000000e00047245 */ /* 0x002fca0000201000 */
[----:B------:R-:W-:Y:S01]  /*72a0*/  FMUL R22, R4, UR5 ;  /* 0x0000000504167c20 */ /* 0x000fe20008400000 */
[----:B------:R-:W-:Y:S01]  /*72b0*/  SHF.R.U32.HI R4, RZ, UR4, R5 ;  /* 0x00000004ff047c19 */ /* 0x000fe20008011605 */
[----:B------:R-:W-:-:S03]  /*72c0*/  ULDC UR4, c[0x0][0x658] ;  /* 0x0001960000047ab9 */ /* 0x000fc60000000800 */
[--C-:B------:R-:W-:Y:S01]  /*72d0*/  SHF.R.U64 R20, R9, UR6, R4.reuse ;  /* 0x0000000609147c19 */ /* 0x100fe20008001204 */
[----:B------:R-:W1:Y:S01]  /*72e0*/  F2I.U32.TRUNC.NTZ R22, R22 ;  /* 0x0000001600167305 */ /* 0x000e62000020f000 */
[----:B------:R-:W-:Y:S01]  /*72f0*/  SHF.R.U32.HI R5, RZ, UR6, R4 ;  /* 0x00000006ff057c19 */ /* 0x000fe20008011604 */
[----:B---3--:R-:W-:-:S03]  /*7300*/  IMAD.MOV R6, RZ, RZ, -R6 ;  /* 0x000000ffff067224 */ /* 0x008fc600078e0a06 */
[----:B------:R-:W-:Y:S01]  /*7310*/  SHF.R.U64 R18, R20, UR4, R5 ;  /* 0x0000000414127c19 */ /* 0x000fe20008001205 */
[----:B--2---:R-:W-:Y:S01]  /*7320*/  IMAD R15, R24, R6, R15 ;  /* 0x00000006180f7224 */ /* 0x004fe200078e020f */
[----:B------:R-:W-:-:S03]  /*7330*/  SHF.R.U32.HI R23, RZ, UR4, R5 ;  /* 0x00000004ff177c19 */ /* 0x000fc60008011605 */
[----:B------:R-:W-:Y:S02]  /*7340*/  IMAD.MOV.U32 R4, RZ, RZ, R18 ;  /* 0x000000ffff047224 */ /* 0x000fe400078e0012 */
[----:B------:R-:W-:Y:S01]  /*7350*/  IMAD.MOV.U32 R5, RZ, RZ, R23 ;  /* 0x000000ffff057224 */ /* 0x000fe200078e0017 */
[----:B-1----:R-:W-:Y:S06]  /*7360*/  @!P1 BRA `(.L_x_173) ;  /* 0x0000000000289947 */ /* 0x002fec0003800000 */
[----:B------:R-:W-:Y:S02]  /*7370*/  ULDC UR4, c[0x0][0x64c] ;  /* 0x0001930000047ab9 */ /* 0x000fe40000000800 */
[----:B------:R-:W-:-:S05]  /*7380*/  IADD3 R5, P1, R18, UR4, RZ ;  /* 0x0000000412057c10 */ /* 0x000fca000ff3e0ff */
[----:B------:R-:W-:-:S04]  /*7390*/  IMAD.X R23, RZ, RZ, R23, P1 ;  /* 0x000000ffff177224 */ /* 0x000fc800008e0617 */
[----:B------:R-:W-:-:S04]  /*73a0*/  IMAD.WIDE.U32 R6, R23, UR8, RZ ;  /* 0x0000000817067c25 */ /* 0x000fc8000f8e00ff */
[----:B------:R-:W-:-:S04]  /*73b0*/  IMAD.WIDE.U32 R6, P1, R5, UR9, R6 ;  /* 0x0000000905067c25 */ /* 0x000fc8000f820006 */
[----:B------:R-:W-:-:S04]  /*73c0*/  IMAD.WIDE.U32 R4, R5, UR8, RZ ;  /* 0x0000000805047c25 */ /* 0x000fc8000f8e00ff */
[----:B------:R-:W-:Y:S01]  /*73d0*/  IMAD.MOV.U32 R4, RZ, RZ, R7 ;  /* 0x000000ffff047224 */ /* 0x000fe200078e0007 */
[----:B------:R-:W-:Y:S01]  /*73e0*/  IADD3 RZ, P3, R5, R6, RZ ;  /* 0x0000000605ff7210 */ /* 0x000fe20007f7e0ff */
[----:B------:R-:W-:-:S04]  /*73f0*/  IMAD.X R5, RZ, RZ, RZ, P1 ;  /* 0x000000ffff057224 */ /* 0x000fc800008e06ff */
[----:B------:R-:W-:-:S08]  /*7400*/  IMAD.WIDE.U32.X R4, R23, UR9, R4, P3 ;  /* 0x0000000917047c25 */ /* 0x000fd000098e0404 */
.L_x_173:
[----:B------:R-:W-:Y:S01]  /*7410*/  ISETP.NE.AND P1, PT, R2, 0x1, PT ;  /* 0x000000010200780c */ /* 0x000fe20003f25270 */
[----:B------:R-:W-:Y:S01]  /*7420*/  ULDC UR4, c[0x0][0x648] ;  /* 0x0001920000047ab9 */ /* 0x000fe20000000800 */
[----:B------:R-:W-:Y:S01]  /*7430*/  LOP3.LUT R20, R20, UR17, RZ, 0xc0, !PT ;  /* 0x0000001114147c12 */ /* 0x000fe2000f8ec0ff */
[----:B------:R-:W-:Y:S01]  /*7440*/  IMAD.MOV R22, RZ, RZ, -R22 ;  /* 0x000000ffff167224 */ /* 0x000fe200078e0a16 */
[----:B------:R-:W-:Y:S01]  /*7450*/  SHF.R.U64 R5, R4, UR4, R5 ;  /* 0x0000000404057c19 */ /* 0x000fe20008001205 */
[----:B------:R-:W-:Y:S01]  /*7460*/  ULDC UR4, c[0x0][0x638] ;  /* 0x00018e0000047ab9 */ /* 0x000fe20000000800 */
[----:B------:R-:W-:Y:S01]  /*7470*/  LOP3.LUT R9, R9, UR16, RZ, 0xc0, !PT ;  /* 0x0000001009097c12 */ /* 0x000fe2000f8ec0ff */
[----:B------:R-:W-:Y:S01]  /*7480*/  ULDC UR5, c[0x0][0x610] ;  /* 0x0001840000057ab9 */ /* 0x000fe20000000800 */
[----:B------:R-:W-:Y:S02]  /*7490*/  IMAD.MOV.U32 R4, RZ, RZ, 0x1 ;  /* 0x00000001ff047424 */ /* 0x000fe400078e00ff */
[----:B------:R-:W-:-:S02]  /*74a0*/  IMAD.MOV R7, RZ, RZ, -R5 ;  /* 0x000000ffff077224 */ /* 0x000fc400078e0a05 */
[----:B------:R-:W-:Y:S02]  /*74b0*/  IMAD R20, R5, UR18, R20 ;  /* 0x0000001205147c24 */ /* 0x000fe4000f8e0214 */
[----:B0-----:R-:W-:Y:S02]  /*74c0*/  @P1 IMAD R15, R21, R22, R14 ;  /* 0x00000016150f1224 */ /* 0x001fe400078e020e */
[----:B------:R-:W-:Y:S01]  /*74d0*/  IMAD R18, R7, UR4, R18 ;  /* 0x0000000407127c24 */ /* 0x000fe2000f8e0212 */
[----:B------:R-:W-:Y:S01]  /*74e0*/  ULDC UR4, c[0x0][0x600] ;  /* 0x0001800000047ab9 */ /* 0x000fe20000000800 */
[----:B------:R-:W-:Y:S02]  /*74f0*/  IMAD R15, R20, UR5, R15 ;  /* 0x00000005140f7c24 */ /* 0x000fe4000f8e020f */
[----:B------:R-:W-:-:S05]  /*7500*/  IMAD R18, R18, UR4, R9 ;  /* 0x0000000412127c24 */ /* 0x000fca000f8e0209 */
[----:B------:R-:W-:Y:S02]  /*7510*/  SEL R9, R18, R15, !P1 ;  /* 0x0000000f12097207 */ /* 0x000fe40004800000 */
[----:B------:R-:W-:-:S07]  /*7520*/  SEL R7, R15, R18, !P1 ;  /* 0x000000120f077207 */ /* 0x000fce0004800000 */
.L_x_171:
[----:B------:R-:W-:Y:S05]  /*7530*/  BSYNC B1 ;  /* 0x0000000000017941 */ /* 0x000fea0003800000 */
.L_x_170:
[----:B------:R-:W-:-:S13]  /*7540*/  LOP3.LUT P1, RZ, R4, 0xff, RZ, 0xc0, !PT ;  /* 0x000000ff04ff7812 */ /* 0x000fda000782c0ff */
[----:B------:R-:W-:Y:S05]  /*7550*/  @P1 BRA `(.L_x_174) ;  /* 0xfffffff400541947 */ /* 0x000fea000383ffff */
[----:B------:R-:W-:Y:S05]  /*7560*/  BSYNC B0 ;  /* 0x0000000000007941 */ /* 0x000fea0003800000 */
.L_x_162:
[----:B------:R-:W-:-:S03]  /*7570*/  UMOV UR4, 0xffffffff ;  /* 0xffffffff00047882 */ /* 0x000fc60000000000 */
[----:B------:R-:W-:Y:S05]  /*7580*/  BRA.DIV UR4, `(.L_x_175) ;  /* 0x00000006043c7947 */ /* 0x000fea000b800000 */
[----:B------:R-:W-:-:S13]  /*7590*/  ELECT P6, URZ, PT ;  /* 0x00000000003f782f */ /* 0x000fda00038c0000 */
.L_x_190:
[----:B------:R-:W-:Y:S04]  /*75a0*/  BSSY B0, `(.L_x_176) ;  /* 0x0000034000007945 */ /* 0x000fe80003800000 */
[----:B------:R-:W-:Y:S05]  /*75b0*/  @!P6 BRA `(.L_x_177) ;  /* 0x0000000000c8e947 */ /* 0x000fea0003800000 */
[----:B------:R-:W-:-:S04]  /*75c0*/  LOP3.LUT R19, R19, 0x2, RZ, 0xfc, !PT ;  /* 0x0000000213137812 */ /* 0x000fc800078efcff */
[----:B------:R-:W-:-:S13]  /*75d0*/  ISETP.NE.AND P0, PT, R19, 0x3, PT ;  /* 0x000000031300780c */ /* 0x000fda0003f05270 */
[----:B------:R-:W-:Y:S05]  /*75e0*/  @!P0 BRA `(.L_x_178) ;  /* 0x0000000000048947 */ /* 0x000fea0003800000 */
[----:B------:R-:W-:Y:S01]  /*75f0*/  BPT.TRAP 0x1 ;  /* 0x000000040000795c */ /* 0x000fe20000300000 */
.L_x_178:
[----:B------:R-:W0:Y:S01]  /*7600*/  S2R R3, SR_CgaCtaId ;  /* 0x0000000000037919 */ /* 0x000e220000008800 */
[----:B------:R-:W-:-:S04]  /*7610*/  MOV R2, 0x400 ;  /* 0x0000040000027802 */ /* 0x000fc80000000f00 */
[----:B0-----:R-:W-:Y:S02]  /*7620*/  LEA R3, R3, R2, 0x18 ;  /* 0x0000000203037211 */ /* 0x001fe400078ec0ff */
[----:B------:R-:W-:-:S03]  /*7630*/  SHF.L.U32 R2, R0, 0x1f, RZ ;  /* 0x0000001f00027819 */ /* 0x000fc600000006ff */
[----:B------:R-:W-:-:S04]  /*7640*/  VIADD R3, R3, 0x28 ;  /* 0x0000002803037836 */ /* 0x000fc80000000000 */
[C---:B------:R-:W-:Y:S02]  /*7650*/  IMAD R7, R12.reuse, 0x8, R3 ;  /* 0x000000080c077824 */ /* 0x040fe400078e0203 */
[----:B------:R-:W-:Y:S02]  /*7660*/  VIADD R12, R12, 0x1 ;  /* 0x000000010c0c7836 */ /* 0x000fe40000000000 */
[----:B------:R-:W0:Y:S03]  /*7670*/  SYNCS.PHASECHK.TRANS64.TRYWAIT P0, [R7+URZ], R2 ;  /* 0x00000002070075a7 */ /* 0x000e26000800017f */
[----:B------:R-:W-:-:S04]  /*7680*/  ISETP.NE.AND P1, PT, R12, 0x5, PT ;  /* 0x000000050c00780c */ /* 0x000fc80003f25270 */
[----:B------:R-:W-:Y:S02]  /*7690*/  SEL R5, RZ, 0x1, P1 ;  /* 0x00000001ff057807 */ /* 0x000fe40000800000 */
[----:B------:R-:W-:Y:S02]  /*76a0*/  SEL R12, R12, RZ, P1 ;  /* 0x000000ff0c0c7207 */ /* 0x000fe40000800000 */
[----:B------:R-:W-:-:S03]  /*76b0*/  LOP3.LUT R5, R0, R5, RZ, 0x3c, !PT ;  /* 0x0000000500057212 */ /* 0x000fc600078e3cff */
[----:B------:R-:W-:Y:S01]  /*76c0*/  IMAD R9, R12, 0x8, R3 ;  /* 0x000000080c097824 */ /* 0x000fe200078e0203 */
[----:B------:R-:W-:Y:S01]  /*76d0*/  SHF.L.U32 R4, R5, 0x1f, RZ ;  /* 0x0000001f05047819 */ /* 0x000fe200000006ff */
[----:B0-----:R-:W-:Y:S06]  /*76e0*/  @!P0 BRA `(.L_x_179) ;  /* 0x0000000400048947 */ /* 0x001fec0003800000 */
.L_x_191:
[----:B------:R-:W1:Y:S01]  /*76f0*/  SYNCS.PHASECHK.TRANS64.TRYWAIT P0, [R9+URZ], R4 ;  /* 0x00000004090075a7 */ /* 0x000e62000800017f */
[----:B------:R-:W-:-:S05]  /*7700*/  VIADD R0, R12, 0x1 ;  /* 0x000000010c007836 */ /* 0x000fca0000000000 */
[----:B------:R-:W-:-:S04]  /*7710*/  ISETP.NE.AND P1, PT, R0, 0x5, PT ;  /* 0x000000050000780c */ /* 0x000fc80003f25270 */
[----:B0-----:R-:W-:Y:S02]  /*7720*/  SEL R2, RZ, 0x1, P1 ;  /* 0x00000001ff027807 */ /* 0x001fe40000800000 */
[----:B------:R-:W-:Y:S02]  /*7730*/  SEL R0, R0, RZ, P1 ;  /* 0x000000ff00007207 */ /* 0x000fe40000800000 */
[----:B------:R-:W-:-:S03]  /*7740*/  LOP3.LUT R7, R5, R2, RZ, 0x3c, !PT ;  /* 0x0000000205077212 */ /* 0x000fc600078e3cff */
[----:B------:R-:W-:Y:S01]  /*7750*/  IMAD R6, R0, 0x8, R3 ;  /* 0x0000000800067824 */ /* 0x000fe200078e0203 */
[----:B------:R-:W-:Y:S01]  /*7760*/  SHF.L.U32 R5, R7, 0x1f, RZ ;  /* 0x0000001f07057819 */ /* 0x000fe200000006ff */
[----:B-1----:R-:W-:Y:S06]  /*7770*/  @!P0 BRA `(.L_x_180) ;  /* 0x0000000000f48947 */ /* 0x002fec0003800000 */
.L_x_192:
[----:B------:R-:W1:Y:S01]  /*7780*/  SYNCS.PHASECHK.TRANS64.TRYWAIT P0, [R6+URZ], R5 ;  /* 0x00000005060075a7 */ /* 0x000e62000800017f */
[----:B------:R-:W-:-:S05]  /*7790*/  VIADD R0, R0, 0x1 ;  /* 0x0000000100007836 */ /* 0x000fca0000000000 */
[----:B------:R-:W-:-:S04]  /*77a0*/  ISETP.NE.AND P1, PT, R0, 0x5, PT ;  /* 0x000000050000780c */ /* 0x000fc80003f25270 */
[----:B------:R-:W-:Y:S02]  /*77b0*/  SEL R2, RZ, 0x1, P1 ;  /* 0x00000001ff027807 */ /* 0x000fe40000800000 */
[----:B------:R-:W-:Y:S02]  /*77c0*/  SEL R0, R0, RZ, P1 ;  /* 0x000000ff00007207 */ /* 0x000fe40000800000 */
[----:B------:R-:W-:-:S03]  /*77d0*/  LOP3.LUT R7, R7, R2, RZ, 0x3c, !PT ;  /* 0x0000000207077212 */ /* 0x000fc600078e3cff */
[----:B0-----:R-:W-:Y:S01]  /*77e0*/  IMAD R9, R0, 0x8, R3 ;  /* 0x0000000800097824 */ /* 0x001fe200078e0203 */
[----:B------:R-:W-:Y:S01]  /*77f0*/  SHF.L.U32 R4, R7, 0x1f, RZ ;  /* 0x0000001f07047819 */ /* 0x000fe200000006ff */
[----:B-1----:R-:W-:Y:S06]  /*7800*/  @!P0 BRA `(.L_x_181) ;  /* 0x0000000000e48947 */ /* 0x002fec0003800000 */
.L_x_193:
[----:B------:R-:W1:Y:S01]  /*7810*/  SYNCS.PHASECHK.TRANS64.TRYWAIT P0, [R9+URZ], R4 ;  /* 0x00000004090075a7 */ /* 0x000e62000800017f */
[----:B------:R-:W-:-:S05]  /*7820*/  VIADD R0, R0, 0x1 ;  /* 0x0000000100007836 */ /* 0x000fca0000000000 */
[----:B------:R-:W-:-:S04]  /*7830*/  ISETP.NE.AND P1, PT, R0, 0x5, PT ;  /* 0x000000050000780c */ /* 0x000fc80003f25270 */
[----:B------:R-:W-:Y:S02]  /*7840*/  SEL R2, RZ, 0x1, P1 ;  /* 0x00000001ff027807 */ /* 0x000fe40000800000 */
[----:B------:R-:W-:Y:S02]  /*7850*/  SEL R0, R0, RZ, P1 ;  /* 0x000000ff00007207 */ /* 0x000fe40000800000 */
[----:B------:R-:W-:Y:S01]  /*7860*/  LOP3.LUT R2, R7, R2, RZ, 0x3c, !PT ;  /* 0x0000000207027212 */ /* 0x000fe200078e3cff */
[----:B-1----:R-:W-:Y:S06]  /*7870*/  @!P0 BRA `(.L_x_182) ;  /* 0x0000000000dc8947 */ /* 0x002fec0003800000 */
.L_x_194:
[----:B------:R-:W-:Y:S01]  /*7880*/  IMAD R3, R0, 0x8, R3 ;  /* 0x0000000800037824 */ /* 0x000fe200078e0203 */
[----:B------:R-:W-:-:S07]  /*7890*/  SHF.L.U32 R0, R2, 0x1f, RZ ;  /* 0x0000001f02007819 */ /* 0x000fce00000006ff */
.L_x_183:
[----:B--2---:R2:W3:Y:S02]  /*78a0*/  SYNCS.PHASECHK.TRANS64.TRYWAIT P0, [R3+URZ], R0 ;  /* 0x00000000030075a7 */ /* 0x0044e4000800017f */
[----:B---3--:R-:W-:Y:S05]  /*78b0*/  @!P0 NANOSLEEP.SYNCS 0x989680 ;  /* 0x009896800000895d */ /* 0x008fea0003900000 */
[----:B------:R-:W3:Y:S02]  /*78c0*/  @!P0 SYNCS.PHASECHK.TRANS64 P0, [R3+URZ], R0 ;  /* 0x00000000030085a7 */ /* 0x000ee4000800007f */
[----:B---3--:R-:W-:Y:S05]  /*78d0*/  @!P0 BRA `(.L_x_183) ;  /* 0xfffffffc00f08947 */ /* 0x008fea000383ffff */
.L_x_177:
[----:B------:R-:W-:Y:S05]  /*78e0*/  BSYNC B0 ;  /* 0x0000000000007941 */ /* 0x000fea0003800000 */
.L_x_176:
[----:B------:R-:W-:Y:S05]  /*78f0*/  EXIT ;  /* 0x000000000000794d */ /* 0x000fea0003800000 */
.L_x_17:
[----:B---3--:R3:W4:Y:S02]  /*7900*/  SYNCS.PHASECHK.TRANS64.TRYWAIT P1, [R3+URZ], R0 ;  /* 0x00000000030075a7 */ /* 0x008724000802017f */
[----:B----4-:R-:W-:Y:S05]  /*7910*/  @!P1 NANOSLEEP.SYNCS 0x989680 ;  /* 0x009896800000995d */ /* 0x010fea0003900000 */
[----:B------:R-:W4:Y:S02]  /*7920*/  @!P1 SYNCS.PHASECHK.TRANS64 P1, [R3+URZ], R0 ;  /* 0x00000000030095a7 */ /* 0x000f24000802007f */
[----:B----4-:R-:W-:Y:S05]  /*7930*/  @!P1 BRA `(.L_x_17) ;  /* 0xfffffffc00f09947 */ /* 0x010fea000383ffff */
[----:B------:R-:W-:Y:S05]  /*7940*/  BRA `(.L_x_16) ;  /* 0xffffff9800387947 */ /* 0x000fea000383ffff */
.L_x_22:
[----:B-1----:R-:W-:-:S04]  /*7950*/  IMAD.U32 R4, RZ, RZ, UR4 ;  /* 0x00000004ff047e24 */ /* 0x002fc8000f8e00ff */
[----:B------:R1:W2:Y:S03]  /*7960*/  SYNCS.PHASECHK.TRANS64.TRYWAIT P1, [R4+URZ], R3 ;  /* 0x00000003040075a7 */ /* 0x0002a6000802017f */
[----:B--2---:R-:W-:Y:S05]  /*7970*/  @!P1 NANOSLEEP.SYNCS 0x989680 ;  /* 0x009896800000995d */ /* 0x004fea0003900000 */
[----:B------:R-:W2:Y:S02]  /*7980*/  @!P1 SYNCS.PHASECHK.TRANS64 P1, [R4+URZ], R3 ;  /* 0x00000003040095a7 */ /* 0x000ea4000802007f */
[----:B--2---:R-:W-:Y:S05]  /*7990*/  @!P1 BRA `(.L_x_22) ;  /* 0xfffffffc00ec9947 */ /* 0x004fea000383ffff */
[----:B------:R-:W-:Y:S05]  /*79a0*/  BRA `(.L_x_21) ;  /* 0xffffff9800d87947 */ /* 0x000fea000383ffff */
.L_x_163:
[----:B------:R-:W-:Y:S01]  /*79b0*/  BSSY B1, `(.L_x_184) ;  /* 0x0000006000017945 */ /* 0x000fe20003800000 */
[----:B------:R-:W-:-:S07]  /*79c0*/  IMAD.MOV.U32 R15, RZ, RZ, -0x1 ;  /* 0xffffffffff0f7424 */ /* 0x000fce00078e00ff */
[----:B------:R-:W-:Y:S05]  /*79d0*/  WARPSYNC.COLLECTIVE R15, `(.L_x_185) ;  /* 0x000000000f0c7348 */ /* 0x000fea0003c00000 */
[----:B------:R-:W-:Y:S02]  /*79e0*/  ELECT P6, UR62, PT ;  /* 0x00000000003e782f */ /* 0x000fe400038c0000 */
[----:B------:R-:W-:Y:S01]  /*79f0*/  MOV R14, UR62 ;  /* 0x0000003e000e7c02 */ /* 0x000fe20008000f00 */
[----:B------:R-:W-:Y:S10]  /*7a00*/  ENDCOLLECTIVE ;  /* 0x000000000000791b */ /* 0x000ff40003800000 */
.L_x_185:
[----:B------:R-:W-:Y:S05]  /*7a10*/  BSYNC B1 ;  /* 0x0000000000017941 */ /* 0x000fea0003800000 */
.L_x_184:
[----:B------:R-:W-:Y:S05]  /*7a20*/  BRA `(.L_x_186) ;  /* 0xfffffff0002c7947 */ /* 0x000fea000383ffff */
.L_x_166:
[----:B0-----:R0:W1:Y:S02]  /*7a30*/  SYNCS.PHASECHK.TRANS64.TRYWAIT P1, [R14+URZ+0x28], R7 ;  /* 0x000028070e0075a7 */ /* 0x001064000802017f */
[----:B-1----:R-:W-:Y:S05]  /*7a40*/  @!P1 NANOSLEEP.SYNCS 0x989680 ;  /* 0x009896800000995d */ /* 0x002fea0003900000 */
[----:B------:R-:W1:Y:S02]  /*7a50*/  @!P1 SYNCS.PHASECHK.TRANS64 P1, [R14+URZ+0x28], R7 ;  /* 0x000028070e0095a7 */ /* 0x000e64000802007f */
[----:B-1----:R-:W-:Y:S05]  /*7a60*/  @!P1 BRA `(.L_x_166) ;  /* 0xfffffffc00f09947 */ /* 0x002fea000383ffff */
[----:B------:R-:W-:Y:S05]  /*7a70*/  BRA `(.L_x_187) ;  /* 0xfffffff000607947 */ /* 0x000fea000383ffff */
.L_x_175:
[----:B------:R-:W-:Y:S01]  /*7a80*/  BSSY B0, `(.L_x_188) ;  /* 0x0000006000007945 */ /* 0x000fe20003800000 */
[----:B------:R-:W-:-:S07]  /*7a90*/  IMAD.MOV.U32 R15, RZ, RZ, -0x1 ;  /* 0xffffffffff0f7424 */ /* 0x000fce00078e00ff */
[----:B------:R-:W-:Y:S05]  /*7aa0*/  WARPSYNC.COLLECTIVE R15, `(.L_x_189) ;  /* 0x000000000f0c7348 */ /* 0x000fea0003c00000 */
[----:B------:R-:W-:Y:S02]  /*7ab0*/  ELECT P6, UR62, PT ;  /* 0x00000000003e782f */ /* 0x000fe400038c0000 */
[----:B------:R-:W-:Y:S01]  /*7ac0*/  MOV R14, UR62 ;  /* 0x0000003e000e7c02 */ /* 0x000fe20008000f00 */
[----:B------:R-:W-:Y:S10]  /*7ad0*/  ENDCOLLECTIVE ;  /* 0x000000000000791b */ /* 0x000ff40003800000 */
.L_x_189:
[----:B------:R-:W-:Y:S05]  /*7ae0*/  BSYNC B0 ;  /* 0x0000000000007941 */ /* 0x000fea0003800000 */
.L_x_188:
[----:B------:R-:W-:Y:S05]  /*7af0*/  BRA `(.L_x_190) ;  /* 0xfffffff800a87947 */ /* 0x000fea000383ffff */
.L_x_179:
[----:B0-----:R0:W1:Y:S02]  /*7b00*/  SYNCS.PHASECHK.TRANS64.TRYWAIT P0, [R7+URZ], R2 ;  /* 0x00000002070075a7 */ /* 0x001064000800017f */
[----:B-1----:R-:W-:Y:S05]  /*7b10*/  @!P0 NANOSLEEP.SYNCS 0x989680 ;  /* 0x009896800000895d */ /* 0x002fea0003900000 */
[----:B------:R-:W1:Y:S02]  /*7b20*/  @!P0 SYNCS.PHASECHK.TRANS64 P0, [R7+URZ], R2 ;  /* 0x00000002070085a7 */ /* 0x000e64000800007f */
[----:B-1----:R-:W-:Y:S05]  /*7b30*/  @!P0 BRA `(.L_x_179) ;  /* 0xfffffffc00f08947 */ /* 0x002fea000383ffff */
[----:B------:R-:W-:Y:S05]  /*7b40*/  BRA `(.L_x_191) ;  /* 0xfffffff800e87947 */ /* 0x000fea000383ffff */
.L_x_180:
[----:B0-----:R0:W1:Y:S02]  /*7b50*/  SYNCS.PHASECHK.TRANS64.TRYWAIT P0, [R9+URZ], R4 ;  /* 0x00000004090075a7 */ /* 0x001064000800017f */
[----:B-1----:R-:W-:Y:S05]  /*7b60*/  @!P0 NANOSLEEP.SYNCS 0x989680 ;  /* 0x009896800000895d */ /* 0x002fea0003900000 */
[----:B------:R-:W1:Y:S02]  /*7b70*/  @!P0 SYNCS.PHASECHK.TRANS64 P0, [R9+URZ], R4 ;  /* 0x00000004090085a7 */ /* 0x000e64000800007f */
[----:B-1----:R-:W-:Y:S05]  /*7b80*/  @!P0 BRA `(.L_x_180) ;  /* 0xfffffffc00f08947 */ /* 0x002fea000383ffff */
[----:B------:R-:W-:Y:S05]  /*7b90*/  BRA `(.L_x_192) ;  /* 0xfffffff800f87947 */ /* 0x000fea000383ffff */
.L_x_181:
[----:B0-----:R0:W1:Y:S02]  /*7ba0*/  SYNCS.PHASECHK.TRANS64.TRYWAIT P0, [R6+URZ], R5 ;  /* 0x00000005060075a7 */ /* 0x001064000800017f */
[----:B-1----:R-:W-:Y:S05]  /*7bb0*/  @!P0 NANOSLEEP.SYNCS 0x989680 ;  /* 0x009896800000895d */ /* 0x002fea0003900000 */
[----:B------:R-:W1:Y:S02]  /*7bc0*/  @!P0 SYNCS.PHASECHK.TRANS64 P0, [R6+URZ], R5 ;  /* 0x00000005060085a7 */ /* 0x000e64000800007f */
[----:B-1----:R-:W-:Y:S05]  /*7bd0*/  @!P0 BRA `(.L_x_181) ;  /* 0xfffffffc00f08947 */ /* 0x002fea000383ffff */
[----:B------:R-:W-:Y:S05]  /*7be0*/  BRA `(.L_x_193) ;  /* 0xfffffffc00087947 */ /* 0x000fea000383ffff */
.L_x_182:
[----:B-1----:R1:W2:Y:S02]  /*7bf0*/  SYNCS.PHASECHK.TRANS64.TRYWAIT P0, [R9+URZ], R4 ;  /* 0x00000004090075a7 */ /* 0x0022a4000800017f */
[----:B--2---:R-:W-:Y:S05]  /*7c00*/  @!P0 NANOSLEEP.SYNCS 0x989680 ;  /* 0x009896800000895d */ /* 0x004fea0003900000 */
[----:B------:R-:W2:Y:S02]  /*7c10*/  @!P0 SYNCS.PHASECHK.TRANS64 P0, [R9+URZ], R4 ;  /* 0x00000004090085a7 */ /* 0x000ea4000800007f */
[----:B--2---:R-:W-:Y:S05]  /*7c20*/  @!P0 BRA `(.L_x_182) ;  /* 0xfffffffc00f08947 */ /* 0x004fea000383ffff */
[----:B------:R-:W-:Y:S05]  /*7c30*/  BRA `(.L_x_194) ;  /* 0xfffffffc00107947 */ /* 0x000fea000383ffff */
.L_x_195:
[----:B------:R-:W-:-:S00]  /*7c40*/  BRA `(.L_x_195) ;  /* 0xfffffffc00fc7947 */ /* 0x000fc0000383ffff */
[----:B------:R-:W-:-:S00]  /*7c50*/  NOP ;  /* 0x0000000000007918 */ /* 0x000fc00000000000 */
        /* <DEDUP_REMOVED lines=10> */
.L_x_196:


//--------------------- .nv.global.init           --------------------------
	.section	.nv.global.init,"aw",@progbits
.nv.global.init:
	.type		$str$22,@object
	.size		$str$22,($str$23 - $str$22)
$str$22:
        /*0000*/ 	.byte	0x6b, 0x5f, 0x74, 0x69, 0x6c, 0x65, 0x5f, 0x63, 0x6f, 0x75, 0x6e, 0x74, 0x20, 0x3e, 0x3d, 0x20
        /*0010*/ 	.byte	0x31, 0x00
	.type		$str$23,@object
	.size		$str$23,(__unnamed_1 - $str$23)
$str$23:
        /*0012*/ 	.byte	0x2f, 0x74, 0x6d, 0x70, 0x2f, 0x63, 0x75, 0x74, 0x6c, 0x61, 0x73, 0x73, 0x5f, 0x73, 0x77, 0x65
        /*0022*/ 	.byte	0x65, 0x70, 0x5f, 0x73, 0x72, 0x63, 0x2f, 0x69, 0x6e, 0x63, 0x6c, 0x75, 0x64, 0x65, 0x2f, 0x63
        /*0032*/ 	.byte	0x75, 0x74, 0x6c, 0x61, 0x73, 0x73, 0x2f, 0x67, 0x65, 0x6d, 0x6d, 0x2f, 0x63, 0x6f, 0x6c, 0x6c
        /*0042*/ 	.byte	0x65, 0x63, 0x74, 0x69, 0x76, 0x65, 0x2f, 0x73, 0x6d, 0x39, 0x30, 0x5f, 0x6d, 0x6d, 0x61, 0x5f
        /*0052*/ 	.byte	0x74, 0x6d, 0x61, 0x5f, 0x67, 0x6d, 0x6d, 0x61, 0x5f, 0x73, 0x73, 0x5f, 0x77, 0x61, 0x72, 0x70
        /*0062*/ 	.byte	0x73, 0x70, 0x65, 0x63, 0x69, 0x61, 0x6c, 0x69, 0x7a, 0x65, 0x64, 0x2e, 0x68, 0x70, 0x70, 0x00
	.type		__unnamed_1,@object
	.size		__unnamed_1,(.L_0 - __unnamed_1)
__unnamed_1:
        /*0072*/ 	.byte	0x76, 0x6f, 0x69, 0x64, 0x20, 0x63, 0x75, 0x74, 0x6c, 0x61, 0x73, 0x73, 0x3a, 0x3a, 0x67, 0x65
        /* <DEDUP_REMOVED lines=179> */
        /*0bb2*/ 	.byte	0x3a, 0x69, 0x64, 0x65, 0x6e, 0x74, 0x69, 0x74, 0x79, 0x5d, 0x00
.L_0:


//--------------------- .nv.shared._ZN7cutlass13device_kernelINS_4gemm6kernel13GemmUniversalIN4cute5tupleIJiiiiEEENS1_10collective13CollectiveMmaINS1_34MainloopSm90TmaGmmaWarpSpecializedILi5ENS5_IJNS4_1CILi1EEESB_SB_EEENS1_35KernelTmaWarpSpecializedCooperativeEEENS5_IJNSA_ILi128EEESF_NSA_ILi32EEEEEENS_6half_tENS5_IJlSB_lEEESI_SJ_NS4_8TiledMMAINS4_8MMA_AtomIJNS4_4SM904GMMA26MMA_64x128x16_F32F16F16_SSILNSN_5MajorE0ELSP_0ELNSN_7ScaleInE1ELSQ_1EEEEEENS4_6LayoutINS5_IJNSA_ILi2EEESB_SB_EEENS5_IJSB_NSA_ILi0EEESW_EEEEENS5_IJNS4_10UnderscoreESZ_SZ_EEEEENS4_13SM90_TMA_LOADENS4_14ComposedLayoutINS4_7SwizzleILi2ELi4ELi3EEENS4_18smem_ptr_flag_bitsILi16EEENST_INS5_IJNSA_ILi8EEESG_EEENS5_IJSG_SB_EEEEEEEvNS4_8identityES12_S1C_vS1D_EENS_8epilogue10collective6detail29Sm90TmaWarpSpecializedAdapterINS1G_15DefaultEpilogueISI_SJ_SJ_NS1F_6thread17LinearCombinationISI_Li1EffLNS1K_9ScaleType4KindE0ELNS_15FloatRoundStyleE2ESI_EENS1_15EpilogueDefaultEEEEEvvEEEEvNT_6ParamsE --------------------------
	.section	.nv.shared._ZN7cutlass13device_kernelINS_4gemm6kernel13GemmUniversalIN4cute5tupleIJiiiiEEENS1_10collective13CollectiveMmaINS1_34MainloopSm90TmaGmmaWarpSpecializedILi5ENS5_IJNS4_1CILi1EEESB_SB_EEENS1_35KernelTmaWarpSpecializedCooperativeEEENS5_IJNSA_ILi128EEESF_NSA_ILi32EEEEEENS_6half_tENS5_IJlSB_lEEESI_SJ_NS4_8TiledMMAINS4_8MMA_AtomIJNS4_4SM904GMMA26MMA_64x128x16_F32F16F16_SSILNSN_5MajorE0ELSP_0ELNSN_7ScaleInE1ELSQ_1EEEEEENS4_6LayoutINS5_IJNSA_ILi2EEESB_SB_EEENS5_IJSB_NSA_ILi0EEESW_EEEEENS5_IJNS4_10UnderscoreESZ_SZ_EEEEENS4_13SM90_TMA_LOADENS4_14ComposedLayoutINS4_7SwizzleILi2ELi4ELi3EEENS4_18smem_ptr_flag_bitsILi16EEENST_INS5_IJNSA_ILi8EEESG_EEENS5_IJSG_SB_EEEEEEEvNS4_8identityES12_S1C_vS1D_EENS_8epilogue10collective6detail29Sm90TmaWarpSpecializedAdapterINS1G_15DefaultEpilogueISI_SJ_SJ_NS1F_6thread17LinearCombinationISI_Li1EffLNS1K_9ScaleType4KindE0ELNS_15FloatRoundStyleE2ESI_EENS1_15EpilogueDefaultEEEEEvvEEEEvNT_6ParamsE,"aw",@nobits
	.sectionflags	@""
	.align	16
	.zero		1024


//--------------------- .nv.shared.reserved.0     --------------------------
	.section	.nv.shared.reserved.0,"aw",@nobits
	.weak		__nv_reservedSMEM_offset_0_alias
	.size		__nv_reservedSMEM_offset_0_alias, 0, 0
	.other		__nv_reservedSMEM_offset_0_alias,@"STO_CUDA_RESERVED_SHARED STV_DEFAULT"
__nv_reservedSMEM_offset_0_alias:
	.zero		0


//--------------------- .nv.global                --------------------------
	.section	.nv.global,"aw",@nobits
.nv.global:
	.type		_ZN40_INTERNAL_fd35d66e_4_k_cu_2fe358f8_177304cute1_E,@object
	.size		_ZN40_INTERNAL_fd35d66e_4_k_cu_2fe358f8_177304cute1_E,(_ZN40_INTERNAL_fd35d66e_4_k_cu_2fe358f8_177304cuda3std3__45__cpo6cbeginE - _ZN40_INTERNAL_fd35d66e_4_k_cu_2fe358f8_177304cute1_E)
_ZN40_INTERNAL_fd35d66e_4_k_cu_2fe358f8_177304cute1_E:
	.zero		1
	.type		_ZN40_INTERNAL_fd35d66e_4_k_cu_2fe358f8_177304cuda3std3__45__cpo6cbeginE,@object
	.size		_ZN40_INTERNAL_fd35d66e_4_k_cu_2fe358f8_177304cuda3std3__45__cpo6cbeginE,(_ZN40_INTERNAL_fd35d66e_4_k_cu_2fe358f8_177304cuda3std3__48in_placeE - _ZN40_INTERNAL_fd35d66e_4_k_cu_2fe358f8_177304cuda3std3__45__cpo6cbeginE)
_ZN40_INTERNAL_fd35d66e_4_k_cu_2fe358f8_177304cuda3std3__45__cpo6cbeginE:
	.zero		1
	.type		_ZN40_INTERNAL_fd35d66e_4_k_cu_2fe358f8_177304cuda3std3__48in_placeE,@object
	.size		_ZN40_INTERNAL_fd35d66e_4_k_cu_2fe358f8_177304cuda3std3__48in_placeE,(_ZN40_INTERNAL_fd35d66e_4_k_cu_2fe358f8_177304cuda3std6ranges3__45__cpo9iter_moveE - _ZN40_INTERNAL_fd35d66e_4_k_cu_2fe358f8_177304cuda3std3__48in_placeE)
_ZN40_INTERNAL_fd35d66e_4_k_cu_2fe358f8_177304cuda3std3__48in_placeE:
	.zero		1
	.type		_ZN40_INTERNAL_fd35d66e_4_k_cu_2fe358f8_177304cuda3std6ranges3__45__cpo9iter_moveE,@object
	.size		_ZN40_INTERNAL_fd35d66e_4_k_cu_2fe358f8_177304cuda3std6ranges3__45__cpo9iter_moveE,(_ZN40_INTERNAL_fd35d66e_4_k_cu_2fe358f8_177304cuda3std3__45__cpo5beginE - _ZN40_INTERNAL_fd35d66e_4_k_cu_2fe358f8_177304cuda3std6ranges3__45__cpo9iter_moveE)
_ZN40_INTERNAL_fd35d66e_4_k_cu_2fe358f8_177304cuda3std6ranges3__45__cpo9iter_moveE:
	.zero		1
	.type		_ZN40_INTERNAL_fd35d66e_4_k_cu_2fe358f8_177304cuda3std3__45__cpo5beginE,@object
	.size		_ZN40_INTERNAL_fd35d66e_4_k_cu_2fe358f8_177304cuda3std3__45__cpo5beginE,(_ZN40_INTERNAL_fd35d66e_4_k_cu_2fe358f8_177304cuda3std3__442_GLOBAL__N__fd35d66e_4_k_cu_2fe358f8_177306ignoreE - _ZN40_INTERNAL_fd35d66e_4_k_cu_2fe358f8_177304cuda3std3__45__cpo5beginE)
_ZN40_INTERNAL_fd35d66e_4_k_cu_2fe358f8_177304cuda3std3__45__cpo5beginE:
	.zero		1
	.type		_ZN40_INTERNAL_fd35d66e_4_k_cu_2fe358f8_177304cuda3std3__442_GLOBAL__N__fd35d66e_4_k_cu_2fe358f8_177306ignoreE,@object
	.size		_ZN40_INTERNAL_fd35d66e_4_k_cu_2fe358f8_177304cuda3std3__442_GLOBAL__N__fd35d66e_4_k_cu_2fe358f8_177306ignoreE,(_ZN40_INTERNAL_fd35d66e_4_k_cu_2fe358f8_177304cute7productE - _ZN40_INTERNAL_fd35d66e_4_k_cu_2fe358f8_177304cuda3std3__442_GLOBAL__N__fd35d66e_4_k_cu_2fe358f8_177306ignoreE)
_ZN40_INTERNAL_fd35d66e_4_k_cu_2fe358f8_177304cuda3std3__442_GLOBAL__N__fd35d66e_4_k_cu_2fe358f8_177306ignoreE:
	.zero		1
	.type		_ZN40_INTERNAL_fd35d66e_4_k_cu_2fe358f8_177304cute7productE,@object
	.size		_ZN40_INTERNAL_fd35d66e_4_k_cu_2fe358f8_177304cute7productE,(_ZN40_INTERNAL_fd35d66e_4_k_cu_2fe358f8_177304cuda3std3__45__cpo3endE - _ZN40_INTERNAL_fd35d66e_4_k_cu_2fe358f8_177304cute7productE)
_ZN40_INTERNAL_fd35d66e_4_k_cu_2fe358f8_177304cute7productE:
	.zero		1
	.type		_ZN40_INTERNAL_fd35d66e_4_k_cu_2fe358f8_177304cuda3std3__45__cpo3endE,@object
	.size		_ZN40_INTERNAL_fd35d66e_4_k_cu_2fe358f8_177304cuda3std3__45__cpo3endE,(_ZN40_INTERNAL_fd35d66e_4_k_cu_2fe358f8_177304cuda3std3__419piecewise_constructE - _ZN40_INTERNAL_fd35d66e_4_k_cu_2fe358f8_177304cuda3std3__45__cpo3endE)
_ZN40_INTERNAL_fd35d66e_4_k_cu_2fe358f8_177304cuda3std3__45__cpo3endE:
	.zero		1
	.type		_ZN40_INTERNAL_fd35d66e_4_k_cu_2fe358f8_177304cuda3std3__419piecewise_constructE,@object
	.size		_ZN40_INTERNAL_fd35d66e_4_k_cu_2fe358f8_177304cuda3std3__419piecewise_constructE,(_ZN40_INTERNAL_fd35d66e_4_k_cu_2fe358f8_177304cuda3std3__45__cpo4cendE - _ZN40_INTERNAL_fd35d66e_4_k_cu_2fe358f8_177304cuda3std3__419piecewise_constructE)
_ZN40_INTERNAL_fd35d66e_4_k_cu_2fe358f8_177304cuda3std3__419piecewise_constructE:
	.zero		1
	.type		_ZN40_INTERNAL_fd35d66e_4_k_cu_2fe358f8_177304cuda3std3__45__cpo4cendE,@object
	.size		_ZN40_INTERNAL_fd35d66e_4_k_cu_2fe358f8_177304cuda3std3__45__cpo4cendE,(_ZN40_INTERNAL_fd35d66e_4_k_cu_2fe358f8_177304cuda3std6ranges3__45__cpo4swapE - _ZN40_INTERNAL_fd35d66e_4_k_cu_2fe358f8_177304cuda3std3__45__cpo4cendE)
_ZN40_INTERNAL_fd35d66e_4_k_cu_2fe358f8_177304cuda3std3__45__cpo4cendE:
	.zero		1
	.type		_ZN40_INTERNAL_fd35d66e_4_k_cu_2fe358f8_177304cuda3std6ranges3__45__cpo4swapE,@object
	.size		_ZN40_INTERNAL_fd35d66e_4_k_cu_2fe358f8_177304cuda3std6ranges3__45__cpo4swapE,(.L_8 - _ZN40_INTERNAL_fd35d66e_4_k_cu_2fe358f8_177304cuda3std6ranges3__45__cpo4swapE)
_ZN40_INTERNAL_fd35d66e_4_k_cu_2fe358f8_177304cuda3std6ranges3__45__cpo4swapE:
	.zero		1
.L_8:


//--------------------- .nv.constant0._ZN7cutlass13device_kernelINS_4gemm6kernel13GemmUniversalIN4cute5tupleIJiiiiEEENS1_10collective13CollectiveMmaINS1_34MainloopSm90TmaGmmaWarpSpecializedILi5ENS5_IJNS4_1CILi1EEESB_SB_EEENS1_35KernelTmaWarpSpecializedCooperativeEEENS5_IJNSA_ILi128EEESF_NSA_ILi32EEEEEENS_6half_tENS5_IJlSB_lEEESI_SJ_NS4_8TiledMMAINS4_8MMA_AtomIJNS4_4SM904GMMA26MMA_64x128x16_F32F16F16_SSILNSN_5MajorE0ELSP_0ELNSN_7ScaleInE1ELSQ_1EEEEEENS4_6LayoutINS5_IJNSA_ILi2EEESB_SB_EEENS5_IJSB_NSA_ILi0EEESW_EEEEENS5_IJNS4_10UnderscoreESZ_SZ_EEEEENS4_13SM90_TMA_LOADENS4_14ComposedLayoutINS4_7SwizzleILi2ELi4ELi3EEENS4_18smem_ptr_flag_bitsILi16EEENST_INS5_IJNSA_ILi8EEESG_EEENS5_IJSG_SB_EEEEEEEvNS4_8identityES12_S1C_vS1D_EENS_8epilogue10collective6detail29Sm90TmaWarpSpecializedAdapterINS1G_15DefaultEpilogueISI_SJ_SJ_NS1F_6thread17LinearCombinationISI_Li1EffLNS1K_9ScaleType4KindE0ELNS_15FloatRoundStyleE2ESI_EENS1_15EpilogueDefaultEEEEEvvEEEEvNT_6ParamsE --------------------------
	.section	.nv.constant0._ZN7cutlass13device_kernelINS_4gemm6kernel13GemmUniversalIN4cute5tupleIJiiiiEEENS1_10collective13CollectiveMmaINS1_34MainloopSm90TmaGmmaWarpSpecializedILi5ENS5_IJNS4_1CILi1EEESB_SB_EEENS1_35KernelTmaWarpSpecializedCooperativeEEENS5_IJNSA_ILi128EEESF_NSA_ILi32EEEEEENS_6half_tENS5_IJlSB_lEEESI_SJ_NS4_8TiledMMAINS4_8MMA_AtomIJNS4_4SM904GMMA26MMA_64x128x16_F32F16F16_SSILNSN_5MajorE0ELSP_0ELNSN_7ScaleInE1ELSQ_1EEEEEENS4_6LayoutINS5_IJNSA_ILi2EEESB_SB_EEENS5_IJSB_NSA_ILi0EEESW_EEEEENS5_IJNS4_10UnderscoreESZ_SZ_EEEEENS4_13SM90_TMA_LOADENS4_14ComposedLayoutINS4_7SwizzleILi2ELi4ELi3EEENS4_18smem_ptr_flag_bitsILi16EEENST_INS5_IJNSA_ILi8EEESG_EEENS5_IJSG_SB_EEEEEEEvNS4_8identityES12_S1C_vS1D_EENS_8epilogue10collective6detail29Sm90TmaWarpSpecializedAdapterINS1G_15DefaultEpilogueISI_SJ_SJ_NS1F_6thread17LinearCombinationISI_Li1EffLNS1K_9ScaleType4KindE0ELNS_15FloatRoundStyleE2ESI_EENS1_15EpilogueDefaultEEEEEvvEEEEvNT_6ParamsE,"a",@progbits
	.sectionflags	@""
	.align	4
.nv.constant0._ZN7cutlass13device_kernelINS_4gemm6kernel13GemmUniversalIN4cute5tupleIJiiiiEEENS1_10collective13CollectiveMmaINS1_34MainloopSm90TmaGmmaWarpSpecializedILi5ENS5_IJNS4_1CILi1EEESB_SB_EEENS1_35KernelTmaWarpSpecializedCooperativeEEENS5_IJNSA_ILi128EEESF_NSA_ILi32EEEEEENS_6half_tENS5_IJlSB_lEEESI_SJ_NS4_8TiledMMAINS4_8MMA_AtomIJNS4_4SM904GMMA26MMA_64x128x16_F32F16F16_SSILNSN_5MajorE0ELSP_0ELNSN_7ScaleInE1ELSQ_1EEEEEENS4_6LayoutINS5_IJNSA_ILi2EEESB_SB_EEENS5_IJSB_NSA_ILi0EEESW_EEEEENS5_IJNS4_10UnderscoreESZ_SZ_EEEEENS4_13SM90_TMA_LOADENS4_14ComposedLayoutINS4_7SwizzleILi2ELi4ELi3EEENS4_18smem_ptr_flag_bitsILi16EEENST_INS5_IJNSA_ILi8EEESG_EEENS5_IJSG_SB_EEEEEEEvNS4_8identityES12_S1C_vS1D_EENS_8epilogue10collective6detail29Sm90TmaWarpSpecializedAdapterINS1G_15DefaultEpilogueISI_SJ_SJ_NS1F_6thread17LinearCombinationISI_Li1EffLNS1K_9ScaleType4KindE0ELNS_15FloatRoundStyleE2ESI_EENS1_15EpilogueDefaultEEEEEvvEEEEvNT_6ParamsE:
	.zero		1664


//--------------------- SYMBOLS --------------------------

	.type		.nv.reservedSmem.offset0,@object
	.size		.nv.reservedSmem.offset0,0x4
	.type		__assertfail,@function
